	.target	sm_90a

	.elftype	@"ET_EXEC"


//--------------------- .note.nv.tkinfo           --------------------------
	.section	.note.nv.tkinfo,"",@"SHT_NOTE"
	.sectionflags	@"SHF_NOTE_NV_TKINFO"
	.tkinfo
        /*0018*/ 	.word	0x00000002
        /*0030*/ 	.string	""
        /*0030*/ 	.string	"ptxas"
        /*0030*/ 	.string	"Cuda compilation tools, release 13.0, V13.0.88"
        /*0030*/ 	.string	"Build cuda_13.0.r13.0/compiler.36424714_0"
        /*0030*/ 	.string	"-arch sm_90a -m 64 "



//--------------------- .note.nv.cuinfo           --------------------------
	.section	.note.nv.cuinfo,"",@"SHT_NOTE"
	.sectionflags	@"SHF_NOTE_NV_CUINFO"
        /*0018*/ 	.short	0x0002
        /*001a*/ 	.short	0x005a
        /*001c*/ 	.short	0x0082
	.zero		2


//--------------------- .nv.info                  --------------------------
	.section	.nv.info,"",@"SHT_CUDA_INFO"
	.align	4


	//----- nvinfo : EIATTR_REGCOUNT
	.align		4
        /*0000*/ 	.byte	0x04, 0x2f
        /*0002*/ 	.short	(.L_15 - .L_14)
	.align		4
.L_14:
        /*0004*/ 	.word	index@(_ZN7cutlass13device_kernelINS_4gemm6kernel13GemmUniversalIN4cute5tupleIJiiiiEEENS1_10collective13CollectiveMmaINS1_34MainloopSm90TmaGmmaWarpSpecializedILi28ENS5_IJNS4_1CILi2EEENSA_ILi1EEESC_EEENS1_32KernelTmaWarpSpecializedPingpongEEENS5_IJNSA_ILi64EEESG_NSA_ILi32EEEEEENS_10bfloat16_tENS5_IJlSC_lEEESJ_SK_NS4_8TiledMMAINS4_8MMA_AtomIJNS4_4SM904GMMA27MMA_64x64x16_F32BF16BF16_SSILNSO_5MajorE0ELSQ_0ELNSO_7ScaleInE1ELSR_1EEEEEENS4_6LayoutINS5_IJSC_SC_SC_EEENS5_IJNSA_ILi0EEESW_SW_EEEEENS5_IJNS4_10UnderscoreESZ_SZ_EEEEENS4_13SM90_TMA_LOADENS4_14ComposedLayoutINS4_7SwizzleILi2ELi4ELi3EEENS4_18smem_ptr_flag_bitsILi16EEENSU_INS5_IJNSA_ILi8EEESH_EEENS5_IJSH_SC_EEEEEEEvNS4_8identityENS4_23SM90_TMA_LOAD_MULTICASTES1C_vS1D_EENS_8epilogue10collective6detail29Sm90TmaWarpSpecializedAdapterINS1H_15DefaultEpilogueISJ_SK_SK_NS1G_6thread17LinearCombinationISJ_Li1EffLNS1L_9ScaleType4KindE0ELNS_15FloatRoundStyleE2ESJ_EENS1_15EpilogueDefaultEEEEEvvEEEEvNT_6ParamsE)
        /*0008*/ 	.word	0x000000a8


	//----- nvinfo : EIATTR_FRAME_SIZE
	.align		4
.L_15:
        /*000c*/ 	.byte	0x04, 0x11
        /*000e*/ 	.short	(.L_17 - .L_16)
	.align		4
.L_16:
        /*0010*/ 	.word	index@(_ZN7cutlass13device_kernelINS_4gemm6kernel13GemmUniversalIN4cute5tupleIJiiiiEEENS1_10collective13CollectiveMmaINS1_34MainloopSm90TmaGmmaWarpSpecializedILi28ENS5_IJNS4_1CILi2EEENSA_ILi1EEESC_EEENS1_32KernelTmaWarpSpecializedPingpongEEENS5_IJNSA_ILi64EEESG_NSA_ILi32EEEEEENS_10bfloat16_tENS5_IJlSC_lEEESJ_SK_NS4_8TiledMMAINS4_8MMA_AtomIJNS4_4SM904GMMA27MMA_64x64x16_F32BF16BF16_SSILNSO_5MajorE0ELSQ_0ELNSO_7ScaleInE1ELSR_1EEEEEENS4_6LayoutINS5_IJSC_SC_SC_EEENS5_IJNSA_ILi0EEESW_SW_EEEEENS5_IJNS4_10UnderscoreESZ_SZ_EEEEENS4_13SM90_TMA_LOADENS4_14ComposedLayoutINS4_7SwizzleILi2ELi4ELi3EEENS4_18smem_ptr_flag_bitsILi16EEENSU_INS5_IJNSA_ILi8EEESH_EEENS5_IJSH_SC_EEEEEEEvNS4_8identityENS4_23SM90_TMA_LOAD_MULTICASTES1C_vS1D_EENS_8epilogue10collective6detail29Sm90TmaWarpSpecializedAdapterINS1H_15DefaultEpilogueISJ_SK_SK_NS1G_6thread17LinearCombinationISJ_Li1EffLNS1L_9ScaleType4KindE0ELNS_15FloatRoundStyleE2ESJ_EENS1_15EpilogueDefaultEEEEEvvEEEEvNT_6ParamsE)
        /*0014*/ 	.word	0x00000008


	//----- nvinfo : EIATTR_MIN_STACK_SIZE
	.align		4
.L_17:
        /*0018*/ 	.byte	0x04, 0x12
        /*001a*/ 	.short	(.L_19 - .L_18)
	.align		4
.L_18:
        /*001c*/ 	.word	index@(_ZN7cutlass13device_kernelINS_4gemm6kernel13GemmUniversalIN4cute5tupleIJiiiiEEENS1_10collective13CollectiveMmaINS1_34MainloopSm90TmaGmmaWarpSpecializedILi28ENS5_IJNS4_1CILi2EEENSA_ILi1EEESC_EEENS1_32KernelTmaWarpSpecializedPingpongEEENS5_IJNSA_ILi64EEESG_NSA_ILi32EEEEEENS_10bfloat16_tENS5_IJlSC_lEEESJ_SK_NS4_8TiledMMAINS4_8MMA_AtomIJNS4_4SM904GMMA27MMA_64x64x16_F32BF16BF16_SSILNSO_5MajorE0ELSQ_0ELNSO_7ScaleInE1ELSR_1EEEEEENS4_6LayoutINS5_IJSC_SC_SC_EEENS5_IJNSA_ILi0EEESW_SW_EEEEENS5_IJNS4_10UnderscoreESZ_SZ_EEEEENS4_13SM90_TMA_LOADENS4_14ComposedLayoutINS4_7SwizzleILi2ELi4ELi3EEENS4_18smem_ptr_flag_bitsILi16EEENSU_INS5_IJNSA_ILi8EEESH_EEENS5_IJSH_SC_EEEEEEEvNS4_8identityENS4_23SM90_TMA_LOAD_MULTICASTES1C_vS1D_EENS_8epilogue10collective6detail29Sm90TmaWarpSpecializedAdapterINS1H_15DefaultEpilogueISJ_SK_SK_NS1G_6thread17LinearCombinationISJ_Li1EffLNS1L_9ScaleType4KindE0ELNS_15FloatRoundStyleE2ESJ_EENS1_15EpilogueDefaultEEEEEvvEEEEvNT_6ParamsE)
        /*0020*/ 	.word	0x00000008
.L_19:


//--------------------- .nv.compat                --------------------------
	.section	.nv.compat,"",@"SHT_CUDA_COMPAT_INFO"
	.align	4
        /*0000*/ 	.byte	0x02, 0x09, 0x01, 0x00, 0x02, 0x02, 0x04, 0x00, 0x02, 0x05, 0x05, 0x00, 0x03, 0x07, 0x01, 0x01
        /*0010*/ 	.byte	0x02, 0x03, 0x01, 0x00, 0x02, 0x06, 0x01, 0x00, 0x04, 0x0b, 0x08, 0x00, 0x00, 0x00, 0x00, 0x00
        /*0020*/ 	.byte	0x00, 0x00, 0x00, 0x00


//--------------------- .nv.info._ZN7cutlass13device_kernelINS_4gemm6kernel13GemmUniversalIN4cute5tupleIJiiiiEEENS1_10collective13CollectiveMmaINS1_34MainloopSm90TmaGmmaWarpSpecializedILi28ENS5_IJNS4_1CILi2EEENSA_ILi1EEESC_EEENS1_32KernelTmaWarpSpecializedPingpongEEENS5_IJNSA_ILi64EEESG_NSA_ILi32EEEEEENS_10bfloat16_tENS5_IJlSC_lEEESJ_SK_NS4_8TiledMMAINS4_8MMA_AtomIJNS4_4SM904GMMA27MMA_64x64x16_F32BF16BF16_SSILNSO_5MajorE0ELSQ_0ELNSO_7ScaleInE1ELSR_1EEEEEENS4_6LayoutINS5_IJSC_SC_SC_EEENS5_IJNSA_ILi0EEESW_SW_EEEEENS5_IJNS4_10UnderscoreESZ_SZ_EEEEENS4_13SM90_TMA_LOADENS4_14ComposedLayoutINS4_7SwizzleILi2ELi4ELi3EEENS4_18smem_ptr_flag_bitsILi16EEENSU_INS5_IJNSA_ILi8EEESH_EEENS5_IJSH_SC_EEEEEEEvNS4_8identityENS4_23SM90_TMA_LOAD_MULTICASTES1C_vS1D_EENS_8epilogue10collective6detail29Sm90TmaWarpSpecializedAdapterINS1H_15DefaultEpilogueISJ_SK_SK_NS1G_6thread17LinearCombinationISJ_Li1EffLNS1L_9ScaleType4KindE0ELNS_15FloatRoundStyleE2ESJ_EENS1_15EpilogueDefaultEEEEEvvEEEEvNT_6ParamsE --------------------------
	.section	.nv.info._ZN7cutlass13device_kernelINS_4gemm6kernel13GemmUniversalIN4cute5tupleIJiiiiEEENS1_10collective13CollectiveMmaINS1_34MainloopSm90TmaGmmaWarpSpecializedILi28ENS5_IJNS4_1CILi2EEENSA_ILi1EEESC_EEENS1_32KernelTmaWarpSpecializedPingpongEEENS5_IJNSA_ILi64EEESG_NSA_ILi32EEEEEENS_10bfloat16_tENS5_IJlSC_lEEESJ_SK_NS4_8TiledMMAINS4_8MMA_AtomIJNS4_4SM904GMMA27MMA_64x64x16_F32BF16BF16_SSILNSO_5MajorE0ELSQ_0ELNSO_7ScaleInE1ELSR_1EEEEEENS4_6LayoutINS5_IJSC_SC_SC_EEENS5_IJNSA_ILi0EEESW_SW_EEEEENS5_IJNS4_10UnderscoreESZ_SZ_EEEEENS4_13SM90_TMA_LOADENS4_14ComposedLayoutINS4_7SwizzleILi2ELi4ELi3EEENS4_18smem_ptr_flag_bitsILi16EEENSU_INS5_IJNSA_ILi8EEESH_EEENS5_IJSH_SC_EEEEEEEvNS4_8identityENS4_23SM90_TMA_LOAD_MULTICASTES1C_vS1D_EENS_8epilogue10collective6detail29Sm90TmaWarpSpecializedAdapterINS1H_15DefaultEpilogueISJ_SK_SK_NS1G_6thread17LinearCombinationISJ_Li1EffLNS1L_9ScaleType4KindE0ELNS_15FloatRoundStyleE2ESJ_EENS1_15EpilogueDefaultEEEEEvvEEEEvNT_6ParamsE,"",@"SHT_CUDA_INFO"
	.sectionflags	@""
	.align	4


	//----- nvinfo : EIATTR_CUDA_API_VERSION
	.align		4
        /*0000*/ 	.byte	0x04, 0x37
        /*0002*/ 	.short	(.L_21 - .L_20)
.L_20:
        /*0004*/ 	.word	0x00000082


	//----- nvinfo : EIATTR_KPARAM_INFO
	.align		4
.L_21:
        /*0008*/ 	.byte	0x04, 0x17
        /*000a*/ 	.short	(.L_23 - .L_22)
.L_22:
        /*000c*/ 	.word	0x00000000
        /*0010*/ 	.short	0x0000
        /*0012*/ 	.short	0x0070
        /*0014*/ 	.byte	0x00, 0xf0, 0x01, 0x10


	//----- nvinfo : EIATTR_SPARSE_MMA_MASK
	.align		4
.L_23:
        /*0018*/ 	.byte	0x03, 0x50
        /*001a*/ 	.short	0x0000


	//----- nvinfo : EIATTR_MAXREG_COUNT
	.align		4
        /*001c*/ 	.byte	0x03, 0x1b
        /*001e*/ 	.short	0x00a8


	//----- nvinfo : EIATTR_NUM_BARRIERS
	.align		4
        /*0020*/ 	.byte	0x02, 0x4c
        /*0022*/ 	.byte	0x01
	.zero		1


	//----- nvinfo : EIATTR_EXTERNS
	.align		4
        /*0024*/ 	.byte	0x04, 0x0f
        /*0026*/ 	.short	(.L_25 - .L_24)


	//   ....[0]....
	.align		4
.L_24:
        /*0028*/ 	.word	index@(__assertfail)


	//----- nvinfo : EIATTR_ANNOTATIONS
	.align		4
.L_25:
        /*002c*/ 	.byte	0x04, 0x55
        /*002e*/ 	.short	(.L_27 - .L_26)


	//   ....[0]....
.L_26:
        /*0030*/ 	.word	0x00000001
        /*0034*/ 	.byte	0xe0, 0x10, 0x00, 0x00, 0x01, 0x00, 0x00, 0x00, 0xd0, 0x46, 0x00, 0x00, 0x01, 0x00, 0x00, 0x00
        /*0044*/ 	.byte	0x50, 0x53, 0x00, 0x00


	//----- nvinfo : EIATTR_MERCURY_ISA_VERSION
	.align		4
.L_27:
        /*0048*/ 	.byte	0x03, 0x5f
        /*004a*/ 	.short	0x0101


	//----- nvinfo : EIATTR_INT_WARP_WIDE_INSTR_OFFSETS
	.align		4
        /*004c*/ 	.byte	0x04, 0x31
        /*004e*/ 	.short	(.L_29 - .L_28)


	//   ....[0]....
.L_28:
        /*0050*/ 	.word	0x00000860


	//   ....[1]....
        /*0054*/ 	.word	0x00000890


	//   ....[2]....
        /*0058*/ 	.word	0x000008d0


	//   ....[3]....
        /*005c*/ 	.word	0x00000a00


	//   ....[4]....
        /*0060*/ 	.word	0x00000a10


	//   ....[5]....
        /*0064*/ 	.word	0x00000a20


	//   ....[6]....
        /*0068*/ 	.word	0x00000ac0


	//   ....[7]....
        /*006c*/ 	.word	0x00000b00


	//   ....[8]....
        /*0070*/ 	.word	0x00002150


	//----- nvinfo : EIATTR_COOP_GROUP_MASK_REGIDS
	.align		4
.L_29:
        /*0074*/ 	.byte	0x04, 0x29
        /*0076*/ 	.short	(.L_31 - .L_30)


	//   ....[0]....
.L_30:
        /*0078*/ 	.word	0xffffffff


	//   ....[1]....
        /*007c*/ 	.word	0xffffffff


	//   ....[2]....
        /*0080*/ 	.word	0xffffffff


	//   ....[3]....
        /*0084*/ 	.word	0xffffffff


	//   ....[4]....
        /*0088*/ 	.word	0xffffffff


	//   ....[5]....
        /*008c*/ 	.word	0xffffffff


	//   ....[6]....
        /*0090*/ 	.word	0xffffffff


	//----- nvinfo : EIATTR_COOP_GROUP_INSTR_OFFSETS
	.align		4
.L_31:
        /*0094*/ 	.byte	0x04, 0x28
        /*0096*/ 	.short	(.L_33 - .L_32)


	//   ....[0]....
.L_32:
        /*0098*/ 	.word	0x00000070


	//   ....[1]....
        /*009c*/ 	.word	0x00000080


	//   ....[2]....
        /*00a0*/ 	.word	0x00000140


	//   ....[3]....
        /*00a4*/ 	.word	0x00000620


	//   ....[4]....
        /*00a8*/ 	.word	0x00000660


	//   ....[5]....
        /*00ac*/ 	.word	0x00000a40


	//   ....[6]....
        /*00b0*/ 	.word	0x00000c80


	//----- nvinfo : EIATTR_REG_RECONFIG
	.align		4
.L_33:
        /*00b4*/ 	.byte	0x01, 0x54
	.zero		2


	//----- nvinfo : EIATTR_SYSCALL_OFFSETS
	.align		4
        /*00b8*/ 	.byte	0x04, 0x46
        /*00ba*/ 	.short	(.L_35 - .L_34)


	//   ....[0]....
.L_34:
        /*00bc*/ 	.word	0x00001b90


	//----- nvinfo : EIATTR_MBARRIER_INSTR_OFFSETS
	.align		4
.L_35:
        /*00c0*/ 	.byte	0x04, 0x39
        /*00c2*/ 	.short	(.L_37 - .L_36)


	//   ....[0]....
.L_36:
        /*00c4*/ 	.word	0x00000280
        /*00c8*/ 	.word	0x000000ff
        /*00cc*/ 	.word	0x00000000
        /*00d0*/ 	.short	0x0100
        /*00d2*/ 	.byte	0x08
	.zero		1


	//   ....[1]....
        /*00d4*/ 	.word	0x00000290
        /*00d8*/ 	.word	0x000000ff
        /*00dc*/ 	.word	0x000000e0
        /*00e0*/ 	.short	0x0100
        /*00e2*/ 	.byte	0x08
	.zero		1


	//   ....[2]....
        /*00e4*/ 	.word	0x000002a0
        /*00e8*/ 	.word	0x000000ff
        /*00ec*/ 	.word	0x00000008
        /*00f0*/ 	.short	0x0100
        /*00f2*/ 	.byte	0x08
	.zero		1


	//   ....[3]....
        /*00f4*/ 	.word	0x000002b0
        /*00f8*/ 	.word	0x000000ff
        /*00fc*/ 	.word	0x000000e8
        /*0100*/ 	.short	0x0100
        /*0102*/ 	.byte	0x08
	.zero		1


	//   ....[4]....
        /*0104*/ 	.word	0x000002c0
        /*0108*/ 	.word	0x000000ff
        /*010c*/ 	.word	0x00000010
        /*0110*/ 	.short	0x0100
        /*0112*/ 	.byte	0x08
	.zero		1


	//   ....[5]....
        /*0114*/ 	.word	0x000002d0
        /*0118*/ 	.word	0x000000ff
        /*011c*/ 	.word	0x000000f0
        /*0120*/ 	.short	0x0100
        /*0122*/ 	.byte	0x08
	.zero		1


	//   ....[6]....
        /*0124*/ 	.word	0x000002e0
        /*0128*/ 	.word	0x000000ff
        /*012c*/ 	.word	0x00000018
        /*0130*/ 	.short	0x0100
        /*0132*/ 	.byte	0x08
	.zero		1


	//   ....[7]....
        /*0134*/ 	.word	0x000002f0
        /*0138*/ 	.word	0x000000ff
        /*013c*/ 	.word	0x000000f8
        /*0140*/ 	.short	0x0100
        /*0142*/ 	.byte	0x08
	.zero		1


	//   ....[8]....
        /*0144*/ 	.word	0x00000300
        /*0148*/ 	.word	0x000000ff
        /*014c*/ 	.word	0x00000020
        /*0150*/ 	.short	0x0100
        /*0152*/ 	.byte	0x08
	.zero		1


	//   ....[9]....
        /*0154*/ 	.word	0x00000310
        /*0158*/ 	.word	0x000000ff
        /*015c*/ 	.word	0x00000100
        /*0160*/ 	.short	0x0100
        /*0162*/ 	.byte	0x08
	.zero		1


	//   ....[10]....
        /*0164*/ 	.word	0x00000320
        /*0168*/ 	.word	0x000000ff
        /*016c*/ 	.word	0x00000028
        /*0170*/ 	.short	0x0100
        /*0172*/ 	.byte	0x08
	.zero		1


	//   ....[11]....
        /*0174*/ 	.word	0x00000330
        /*0178*/ 	.word	0x000000ff
        /*017c*/ 	.word	0x00000108
        /*0180*/ 	.short	0x0100
        /*0182*/ 	.byte	0x08
	.zero		1


	//   ....[12]....
        /*0184*/ 	.word	0x00000340
        /*0188*/ 	.word	0x000000ff
        /*018c*/ 	.word	0x00000030
        /*0190*/ 	.short	0x0100
        /*0192*/ 	.byte	0x08
	.zero		1


	//   ....[13]....
        /*0194*/ 	.word	0x00000350
        /*0198*/ 	.word	0x000000ff
        /*019c*/ 	.word	0x00000110
        /*01a0*/ 	.short	0x0100
        /*01a2*/ 	.byte	0x08
	.zero		1


	//   ....[14]....
        /*01a4*/ 	.word	0x00000360
        /*01a8*/ 	.word	0x000000ff
        /*01ac*/ 	.word	0x00000038
        /*01b0*/ 	.short	0x0100
        /*01b2*/ 	.byte	0x08
	.zero		1


	//   ....[15]....
        /*01b4*/ 	.word	0x00000370
        /*01b8*/ 	.word	0x000000ff
        /*01bc*/ 	.word	0x00000118
        /*01c0*/ 	.short	0x0100
        /*01c2*/ 	.byte	0x08
	.zero		1


	//   ....[16]....
        /*01c4*/ 	.word	0x00000380
        /*01c8*/ 	.word	0x000000ff
        /*01cc*/ 	.word	0x00000040
        /*01d0*/ 	.short	0x0100
        /*01d2*/ 	.byte	0x08
	.zero		1


	//   ....[17]....
        /*01d4*/ 	.word	0x00000390
        /*01d8*/ 	.word	0x000000ff
        /*01dc*/ 	.word	0x00000120
        /*01e0*/ 	.short	0x0100
        /*01e2*/ 	.byte	0x08
	.zero		1


	//   ....[18]....
        /*01e4*/ 	.word	0x000003a0
        /*01e8*/ 	.word	0x000000ff
        /*01ec*/ 	.word	0x00000048
        /*01f0*/ 	.short	0x0100
        /*01f2*/ 	.byte	0x08
	.zero		1


	//   ....[19]....
        /*01f4*/ 	.word	0x000003b0
        /*01f8*/ 	.word	0x000000ff
        /*01fc*/ 	.word	0x00000128
        /*0200*/ 	.short	0x0100
        /*0202*/ 	.byte	0x08
	.zero		1


	//   ....[20]....
        /*0204*/ 	.word	0x000003c0
        /*0208*/ 	.word	0x000000ff
        /*020c*/ 	.word	0x00000050
        /*0210*/ 	.short	0x0100
        /*0212*/ 	.byte	0x08
	.zero		1


	//   ....[21]....
        /*0214*/ 	.word	0x000003d0
        /*0218*/ 	.word	0x000000ff
        /*021c*/ 	.word	0x00000130
        /*0220*/ 	.short	0x0100
        /*0222*/ 	.byte	0x08
	.zero		1


	//   ....[22]....
        /*0224*/ 	.word	0x000003e0
        /*0228*/ 	.word	0x000000ff
        /*022c*/ 	.word	0x00000058
        /*0230*/ 	.short	0x0100
        /*0232*/ 	.byte	0x08
	.zero		1


	//   ....[23]....
        /*0234*/ 	.word	0x000003f0
        /*0238*/ 	.word	0x000000ff
        /*023c*/ 	.word	0x00000138
        /*0240*/ 	.short	0x0100
        /*0242*/ 	.byte	0x08
	.zero		1


	//   ....[24]....
        /*0244*/ 	.word	0x00000400
        /*0248*/ 	.word	0x000000ff
        /*024c*/ 	.word	0x00000060
        /*0250*/ 	.short	0x0100
        /*0252*/ 	.byte	0x08
	.zero		1


	//   ....[25]....
        /*0254*/ 	.word	0x00000410
        /*0258*/ 	.word	0x000000ff
        /*025c*/ 	.word	0x00000140
        /*0260*/ 	.short	0x0100
        /*0262*/ 	.byte	0x08
	.zero		1


	//   ....[26]....
        /*0264*/ 	.word	0x00000420
        /*0268*/ 	.word	0x000000ff
        /*026c*/ 	.word	0x00000068
        /*0270*/ 	.short	0x0100
        /*0272*/ 	.byte	0x08
	.zero		1


	//   ....[27]....
        /*0274*/ 	.word	0x00000430
        /*0278*/ 	.word	0x000000ff
        /*027c*/ 	.word	0x00000148
        /*0280*/ 	.short	0x0100
        /*0282*/ 	.byte	0x08
	.zero		1


	//   ....[28]....
        /*0284*/ 	.word	0x00000440
        /*0288*/ 	.word	0x000000ff
        /*028c*/ 	.word	0x00000070
        /*0290*/ 	.short	0x0100
        /*0292*/ 	.byte	0x08
	.zero		1


	//   ....[29]....
        /*0294*/ 	.word	0x00000450
        /*0298*/ 	.word	0x000000ff
        /*029c*/ 	.word	0x00000150
        /*02a0*/ 	.short	0x0100
        /*02a2*/ 	.byte	0x08
	.zero		1


	//   ....[30]....
        /*02a4*/ 	.word	0x00000460
        /*02a8*/ 	.word	0x000000ff
        /*02ac*/ 	.word	0x00000078
        /*02b0*/ 	.short	0x0100
        /*02b2*/ 	.byte	0x08
	.zero		1


	//   ....[31]....
        /*02b4*/ 	.word	0x00000470
        /*02b8*/ 	.word	0x000000ff
        /*02bc*/ 	.word	0x00000158
        /*02c0*/ 	.short	0x0100
        /*02c2*/ 	.byte	0x08
	.zero		1


	//   ....[32]....
        /*02c4*/ 	.word	0x00000480
        /*02c8*/ 	.word	0x000000ff
        /*02cc*/ 	.word	0x00000080
        /*02d0*/ 	.short	0x0100
        /*02d2*/ 	.byte	0x08
	.zero		1


	//   ....[33]....
        /*02d4*/ 	.word	0x00000490
        /*02d8*/ 	.word	0x000000ff
        /*02dc*/ 	.word	0x00000160
        /*02e0*/ 	.short	0x0100
        /*02e2*/ 	.byte	0x08
	.zero		1


	//   ....[34]....
        /*02e4*/ 	.word	0x000004a0
        /*02e8*/ 	.word	0x000000ff
        /*02ec*/ 	.word	0x00000088
        /*02f0*/ 	.short	0x0100
        /*02f2*/ 	.byte	0x08
	.zero		1


	//   ....[35]....
        /*02f4*/ 	.word	0x000004b0
        /*02f8*/ 	.word	0x000000ff
        /*02fc*/ 	.word	0x00000168
        /*0300*/ 	.short	0x0100
        /*0302*/ 	.byte	0x08
	.zero		1


	//   ....[36]....
        /*0304*/ 	.word	0x000004c0
        /*0308*/ 	.word	0x000000ff
        /*030c*/ 	.word	0x00000090
        /*0310*/ 	.short	0x0100
        /*0312*/ 	.byte	0x08
	.zero		1


	//   ....[37]....
        /*0314*/ 	.word	0x000004d0
        /*0318*/ 	.word	0x000000ff
        /*031c*/ 	.word	0x00000170
        /*0320*/ 	.short	0x0100
        /*0322*/ 	.byte	0x08
	.zero		1


	//   ....[38]....
        /*0324*/ 	.word	0x000004e0
        /*0328*/ 	.word	0x000000ff
        /*032c*/ 	.word	0x00000098
        /*0330*/ 	.short	0x0100
        /*0332*/ 	.byte	0x08
	.zero		1


	//   ....[39]....
        /*0334*/ 	.word	0x000004f0
        /*0338*/ 	.word	0x000000ff
        /*033c*/ 	.word	0x00000178
        /*0340*/ 	.short	0x0100
        /*0342*/ 	.byte	0x08
	.zero		1


	//   ....[40]....
        /*0344*/ 	.word	0x00000500
        /*0348*/ 	.word	0x000000ff
        /*034c*/ 	.word	0x000000a0
        /*0350*/ 	.short	0x0100
        /*0352*/ 	.byte	0x08
	.zero		1


	//   ....[41]....
        /*0354*/ 	.word	0x00000510
        /*0358*/ 	.word	0x000000ff
        /*035c*/ 	.word	0x00000180
        /*0360*/ 	.short	0x0100
        /*0362*/ 	.byte	0x08
	.zero		1


	//   ....[42]....
        /*0364*/ 	.word	0x00000520
        /*0368*/ 	.word	0x000000ff
        /*036c*/ 	.word	0x000000a8
        /*0370*/ 	.short	0x0100
        /*0372*/ 	.byte	0x08
	.zero		1


	//   ....[43]....
        /*0374*/ 	.word	0x00000530
        /*0378*/ 	.word	0x000000ff
        /*037c*/ 	.word	0x00000188
        /*0380*/ 	.short	0x0100
        /*0382*/ 	.byte	0x08
	.zero		1


	//   ....[44]....
        /*0384*/ 	.word	0x00000540
        /*0388*/ 	.word	0x000000ff
        /*038c*/ 	.word	0x000000b0
        /*0390*/ 	.short	0x0100
        /*0392*/ 	.byte	0x08
	.zero		1


	//   ....[45]....
        /*0394*/ 	.word	0x00000550
        /*0398*/ 	.word	0x000000ff
        /*039c*/ 	.word	0x00000190
        /*03a0*/ 	.short	0x0100
        /*03a2*/ 	.byte	0x08
	.zero		1


	//   ....[46]....
        /*03a4*/ 	.word	0x00000560
        /*03a8*/ 	.word	0x000000ff
        /*03ac*/ 	.word	0x000000b8
        /*03b0*/ 	.short	0x0100
        /*03b2*/ 	.byte	0x08
	.zero		1


	//   ....[47]....
        /*03b4*/ 	.word	0x00000570
        /*03b8*/ 	.word	0x000000ff
        /*03bc*/ 	.word	0x00000198
        /*03c0*/ 	.short	0x0100
        /*03c2*/ 	.byte	0x08
	.zero		1


	//   ....[48]....
        /*03c4*/ 	.word	0x00000580
        /*03c8*/ 	.word	0x000000ff
        /*03cc*/ 	.word	0x000000c0
        /*03d0*/ 	.short	0x0100
        /*03d2*/ 	.byte	0x08
	.zero		1


	//   ....[49]....
        /*03d4*/ 	.word	0x00000590
        /*03d8*/ 	.word	0x000000ff
        /*03dc*/ 	.word	0x000001a0
        /*03e0*/ 	.short	0x0100
        /*03e2*/ 	.byte	0x08
	.zero		1


	//   ....[50]....
        /*03e4*/ 	.word	0x000005a0
        /*03e8*/ 	.word	0x000000ff
        /*03ec*/ 	.word	0x000000c8
        /*03f0*/ 	.short	0x0100
        /*03f2*/ 	.byte	0x08
	.zero		1


	//   ....[51]....
        /*03f4*/ 	.word	0x000005b0
        /*03f8*/ 	.word	0x000000ff
        /*03fc*/ 	.word	0x000001a8
        /*0400*/ 	.short	0x0100
        /*0402*/ 	.byte	0x08
	.zero		1


	//   ....[52]....
        /*0404*/ 	.word	0x000005c0
        /*0408*/ 	.word	0x000000ff
        /*040c*/ 	.word	0x000000d0
        /*0410*/ 	.short	0x0100
        /*0412*/ 	.byte	0x08
	.zero		1


	//   ....[53]....
        /*0414*/ 	.word	0x000005d0
        /*0418*/ 	.word	0x000000ff
        /*041c*/ 	.word	0x000001b0
        /*0420*/ 	.short	0x0100
        /*0422*/ 	.byte	0x08
	.zero		1


	//   ....[54]....
        /*0424*/ 	.word	0x000005e0
        /*0428*/ 	.word	0x000000ff
        /*042c*/ 	.word	0x000000d8
        /*0430*/ 	.short	0x0100
        /*0432*/ 	.byte	0x08
	.zero		1


	//   ....[55]....
        /*0434*/ 	.word	0x000005f0
        /*0438*/ 	.word	0x000000ff
        /*043c*/ 	.word	0x000001b8
        /*0440*/ 	.short	0x0100
        /*0442*/ 	.byte	0x08
	.zero		1


	//   ....[56]....
        /*0444*/ 	.word	0x00000b30
        /*0448*/ 	.word	0x000000ff
        /*044c*/ 	.word	0x000001f0
        /*0450*/ 	.short	0x0100
        /*0452*/ 	.byte	0x08
	.zero		1


	//   ....[57]....
        /*0454*/ 	.word	0x00000bc0
        /*0458*/ 	.word	0x000000ff
        /*045c*/ 	.word	0x000001f8
        /*0460*/ 	.short	0x0100
        /*0462*/ 	.byte	0x08
	.zero		1


	//   ....[58]....
        /*0464*/ 	.word	0x00000c00
        /*0468*/ 	.word	0x000000ff
        /*046c*/ 	.word	0x000001d0
        /*0470*/ 	.short	0x0100
        /*0472*/ 	.byte	0x09
	.zero		1


	//   ....[59]....
        /*0474*/ 	.word	0x00000c10
        /*0478*/ 	.word	0x000000ff
        /*047c*/ 	.word	0x000001d8
        /*0480*/ 	.short	0x0100
        /*0482*/ 	.byte	0x09
	.zero		1


	//   ....[60]....
        /*0484*/ 	.word	0x00000c20
        /*0488*/ 	.word	0x000000ff
        /*048c*/ 	.word	0x000001e0
        /*0490*/ 	.short	0x0100
        /*0492*/ 	.byte	0x09
	.zero		1


	//   ....[61]....
        /*0494*/ 	.word	0x00000c30
        /*0498*/ 	.word	0x000000ff
        /*049c*/ 	.word	0x000001e8
        /*04a0*/ 	.short	0x0100
        /*04a2*/ 	.byte	0x09
	.zero		1


	//   ....[62]....
        /*04a4*/ 	.word	0x00001a70
        /*04a8*/ 	.word	0x0000003f
        /*04ac*/ 	.word	0x00000000
        /*04b0*/ 	.short	0x010a
        /*04b2*/ 	.byte	0x2a
	.zero		1


	//   ....[63]....
        /*04b4*/ 	.word	0x00001c10
        /*04b8*/ 	.word	0x00000003
        /*04bc*/ 	.word	0x00000000
        /*04c0*/ 	.short	0x010a
        /*04c2*/ 	.byte	0x3f
	.zero		1


	//   ....[64]....
        /*04c4*/ 	.word	0x00001c50
        /*04c8*/ 	.word	0x00000003
        /*04cc*/ 	.word	0x00000000
        /*04d0*/ 	.short	0x010a
        /*04d2*/ 	.byte	0x3f
	.zero		1


	//   ....[65]....
        /*04d4*/ 	.word	0x00001e50
        /*04d8*/ 	.word	0x000000ff
        /*04dc*/ 	.word	0x00000000
        /*04e0*/ 	.short	0x010a
        /*04e2*/ 	.byte	0x04
	.zero		1


	//   ....[66]....
        /*04e4*/ 	.word	0x00001e90
        /*04e8*/ 	.word	0x000000ff
        /*04ec*/ 	.word	0x00000000
        /*04f0*/ 	.short	0x010a
        /*04f2*/ 	.byte	0x04
	.zero		1


	//   ....[67]....
        /*04f4*/ 	.word	0x00001ff0
        /*04f8*/ 	.word	0x00000005
        /*04fc*/ 	.word	0x00000000
        /*0500*/ 	.short	0x0101
        /*0502*/ 	.byte	0x3f
	.zero		1


	//   ....[68]....
        /*0504*/ 	.word	0x000020f0
        /*0508*/ 	.word	0x00000040
        /*050c*/ 	.word	0x00000000
        /*0510*/ 	.short	0x0101
        /*0512*/ 	.byte	0x2f
	.zero		1


	//   ....[69]....
        /*0514*/ 	.word	0x000021f0
        /*0518*/ 	.word	0x00000003
        /*051c*/ 	.word	0x00000000
        /*0520*/ 	.short	0x0101
        /*0522*/ 	.byte	0x3f
	.zero		1


	//   ....[70]....
        /*0524*/ 	.word	0x000022b0
        /*0528*/ 	.word	0x0000003f
        /*052c*/ 	.word	0x00000010
        /*0530*/ 	.short	0x010a
        /*0532*/ 	.byte	0x2a
	.zero		1


	//   ....[71]....
        /*0534*/ 	.word	0x000046f0
        /*0538*/ 	.word	0x00000042
        /*053c*/ 	.word	0x00000000
        /*0540*/ 	.short	0x0101
        /*0542*/ 	.byte	0x2f
	.zero		1


	//   ....[72]....
        /*0544*/ 	.word	0x000050a0
        /*0548*/ 	.word	0x0000000d
        /*054c*/ 	.word	0x000000e0
        /*0550*/ 	.short	0x010a
        /*0552*/ 	.byte	0x3f
	.zero		1


	//   ....[73]....
        /*0554*/ 	.word	0x00005460
        /*0558*/ 	.word	0x00000002
        /*055c*/ 	.word	0x000001f8
        /*0560*/ 	.short	0x0101
        /*0562*/ 	.byte	0x3f
	.zero		1


	//   ....[74]....
        /*0564*/ 	.word	0x00005bf0
        /*0568*/ 	.word	0x00000007
        /*056c*/ 	.word	0x00000000
        /*0570*/ 	.short	0x010a
        /*0572*/ 	.byte	0x3f
	.zero		1


	//   ....[75]....
        /*0574*/ 	.word	0x00005c70
        /*0578*/ 	.word	0x00000009
        /*057c*/ 	.word	0x00000000
        /*0580*/ 	.short	0x010a
        /*0582*/ 	.byte	0x3f
	.zero		1


	//   ....[76]....
        /*0584*/ 	.word	0x00005d00
        /*0588*/ 	.word	0x00000006
        /*058c*/ 	.word	0x00000000
        /*0590*/ 	.short	0x010a
        /*0592*/ 	.byte	0x3f
	.zero		1


	//   ....[77]....
        /*0594*/ 	.word	0x00005d90
        /*0598*/ 	.word	0x00000009
        /*059c*/ 	.word	0x00000000
        /*05a0*/ 	.short	0x010a
        /*05a2*/ 	.byte	0x3f
	.zero		1


	//   ....[78]....
        /*05a4*/ 	.word	0x00005e20
        /*05a8*/ 	.word	0x00000006
        /*05ac*/ 	.word	0x00000000
        /*05b0*/ 	.short	0x010a
        /*05b2*/ 	.byte	0x3f
	.zero		1


	//   ....[79]....
        /*05b4*/ 	.word	0x00005eb0
        /*05b8*/ 	.word	0x00000009
        /*05bc*/ 	.word	0x00000000
        /*05c0*/ 	.short	0x010a
        /*05c2*/ 	.byte	0x3f
	.zero		1


	//   ....[80]....
        /*05c4*/ 	.word	0x00005f40
        /*05c8*/ 	.word	0x00000006
        /*05cc*/ 	.word	0x00000000
        /*05d0*/ 	.short	0x010a
        /*05d2*/ 	.byte	0x3f
	.zero		1


	//   ....[81]....
        /*05d4*/ 	.word	0x00005fd0
        /*05d8*/ 	.word	0x00000009
        /*05dc*/ 	.word	0x00000000
        /*05e0*/ 	.short	0x010a
        /*05e2*/ 	.byte	0x3f
	.zero		1


	//   ....[82]....
        /*05e4*/ 	.word	0x00006060
        /*05e8*/ 	.word	0x00000006
        /*05ec*/ 	.word	0x00000000
        /*05f0*/ 	.short	0x010a
        /*05f2*/ 	.byte	0x3f
	.zero		1


	//   ....[83]....
        /*05f4*/ 	.word	0x000060f0
        /*05f8*/ 	.word	0x00000009
        /*05fc*/ 	.word	0x00000000
        /*0600*/ 	.short	0x010a
        /*0602*/ 	.byte	0x3f
	.zero		1


	//   ....[84]....
        /*0604*/ 	.word	0x00006180
        /*0608*/ 	.word	0x00000006
        /*060c*/ 	.word	0x00000000
        /*0610*/ 	.short	0x010a
        /*0612*/ 	.byte	0x3f
	.zero		1


	//   ....[85]....
        /*0614*/ 	.word	0x00006210
        /*0618*/ 	.word	0x00000009
        /*061c*/ 	.word	0x00000000
        /*0620*/ 	.short	0x010a
        /*0622*/ 	.byte	0x3f
	.zero		1


	//   ....[86]....
        /*0624*/ 	.word	0x000062a0
        /*0628*/ 	.word	0x00000006
        /*062c*/ 	.word	0x00000000
        /*0630*/ 	.short	0x010a
        /*0632*/ 	.byte	0x3f
	.zero		1


	//   ....[87]....
        /*0634*/ 	.word	0x00006330
        /*0638*/ 	.word	0x00000009
        /*063c*/ 	.word	0x00000000
        /*0640*/ 	.short	0x010a
        /*0642*/ 	.byte	0x3f
	.zero		1


	//   ....[88]....
        /*0644*/ 	.word	0x000063c0
        /*0648*/ 	.word	0x00000006
        /*064c*/ 	.word	0x00000000
        /*0650*/ 	.short	0x010a
        /*0652*/ 	.byte	0x3f
	.zero		1


	//   ....[89]....
        /*0654*/ 	.word	0x00006450
        /*0658*/ 	.word	0x00000009
        /*065c*/ 	.word	0x00000000
        /*0660*/ 	.short	0x010a
        /*0662*/ 	.byte	0x3f
	.zero		1


	//   ....[90]....
        /*0664*/ 	.word	0x000064e0
        /*0668*/ 	.word	0x00000006
        /*066c*/ 	.word	0x00000000
        /*0670*/ 	.short	0x010a
        /*0672*/ 	.byte	0x3f
	.zero		1


	//   ....[91]....
        /*0674*/ 	.word	0x00006570
        /*0678*/ 	.word	0x00000009
        /*067c*/ 	.word	0x00000000
        /*0680*/ 	.short	0x010a
        /*0682*/ 	.byte	0x3f
	.zero		1


	//   ....[92]....
        /*0684*/ 	.word	0x00006600
        /*0688*/ 	.word	0x00000006
        /*068c*/ 	.word	0x00000000
        /*0690*/ 	.short	0x010a
        /*0692*/ 	.byte	0x3f
	.zero		1


	//   ....[93]....
        /*0694*/ 	.word	0x00006690
        /*0698*/ 	.word	0x00000009
        /*069c*/ 	.word	0x00000000
        /*06a0*/ 	.short	0x010a
        /*06a2*/ 	.byte	0x3f
	.zero		1


	//   ....[94]....
        /*06a4*/ 	.word	0x00006720
        /*06a8*/ 	.word	0x00000006
        /*06ac*/ 	.word	0x00000000
        /*06b0*/ 	.short	0x010a
        /*06b2*/ 	.byte	0x3f
	.zero		1


	//   ....[95]....
        /*06b4*/ 	.word	0x000067b0
        /*06b8*/ 	.word	0x00000009
        /*06bc*/ 	.word	0x00000000
        /*06c0*/ 	.short	0x010a
        /*06c2*/ 	.byte	0x3f
	.zero		1


	//   ....[96]....
        /*06c4*/ 	.word	0x00006840
        /*06c8*/ 	.word	0x00000006
        /*06cc*/ 	.word	0x00000000
        /*06d0*/ 	.short	0x010a
        /*06d2*/ 	.byte	0x3f
	.zero		1


	//   ....[97]....
        /*06d4*/ 	.word	0x000068d0
        /*06d8*/ 	.word	0x00000009
        /*06dc*/ 	.word	0x00000000
        /*06e0*/ 	.short	0x010a
        /*06e2*/ 	.byte	0x3f
	.zero		1


	//   ....[98]....
        /*06e4*/ 	.word	0x00006960
        /*06e8*/ 	.word	0x00000006
        /*06ec*/ 	.word	0x00000000
        /*06f0*/ 	.short	0x010a
        /*06f2*/ 	.byte	0x3f
	.zero		1


	//   ....[99]....
        /*06f4*/ 	.word	0x000069f0
        /*06f8*/ 	.word	0x00000009
        /*06fc*/ 	.word	0x00000000
        /*0700*/ 	.short	0x010a
        /*0702*/ 	.byte	0x3f
	.zero		1


	//   ....[100]....
        /*0704*/ 	.word	0x00006a80
        /*0708*/ 	.word	0x00000006
        /*070c*/ 	.word	0x00000000
        /*0710*/ 	.short	0x010a
        /*0712*/ 	.byte	0x3f
	.zero		1


	//   ....[101]....
        /*0714*/ 	.word	0x00006b10
        /*0718*/ 	.word	0x00000003
        /*071c*/ 	.word	0x00000000
        /*0720*/ 	.short	0x010a
        /*0722*/ 	.byte	0x3f
	.zero		1


	//   ....[102]....
        /*0724*/ 	.word	0x00006b70
        /*0728*/ 	.word	0x00000041
        /*072c*/ 	.word	0x00000000
        /*0730*/ 	.short	0x010a
        /*0732*/ 	.byte	0x3f
	.zero		1


	//   ....[103]....
        /*0734*/ 	.word	0x00006bc0
        /*0738*/ 	.word	0x00000003
        /*073c*/ 	.word	0x00000000
        /*0740*/ 	.short	0x010a
        /*0742*/ 	.byte	0x3f
	.zero		1


	//   ....[104]....
        /*0744*/ 	.word	0x00006c20
        /*0748*/ 	.word	0x00000005
        /*074c*/ 	.word	0x00000000
        /*0750*/ 	.short	0x010a
        /*0752*/ 	.byte	0x3f
	.zero		1


	//   ....[105]....
        /*0754*/ 	.word	0x00006c70
        /*0758*/ 	.word	0x00000041
        /*075c*/ 	.word	0x00000010
        /*0760*/ 	.short	0x010a
        /*0762*/ 	.byte	0x3f
	.zero		1


	//   ....[106]....
        /*0764*/ 	.word	0x00006d40
        /*0768*/ 	.word	0x0000000d
        /*076c*/ 	.word	0x000000e0
        /*0770*/ 	.short	0x010a
        /*0772*/ 	.byte	0x3f
	.zero		1


	//   ....[107]....
        /*0774*/ 	.word	0x00006e10
        /*0778*/ 	.word	0x00000007
        /*077c*/ 	.word	0x00000000
        /*0780*/ 	.short	0x010a
        /*0782*/ 	.byte	0x3f
	.zero		1


	//   ....[108]....
        /*0784*/ 	.word	0x00006e60
        /*0788*/ 	.word	0x00000009
        /*078c*/ 	.word	0x00000000
        /*0790*/ 	.short	0x010a
        /*0792*/ 	.byte	0x3f
	.zero		1


	//   ....[109]....
        /*0794*/ 	.word	0x00006eb0
        /*0798*/ 	.word	0x00000006
        /*079c*/ 	.word	0x00000000
        /*07a0*/ 	.short	0x010a
        /*07a2*/ 	.byte	0x3f
	.zero		1


	//   ....[110]....
        /*07a4*/ 	.word	0x00006f00
        /*07a8*/ 	.word	0x00000009
        /*07ac*/ 	.word	0x00000000
        /*07b0*/ 	.short	0x010a
        /*07b2*/ 	.byte	0x3f
	.zero		1


	//   ....[111]....
        /*07b4*/ 	.word	0x00006f50
        /*07b8*/ 	.word	0x00000006
        /*07bc*/ 	.word	0x00000000
        /*07c0*/ 	.short	0x010a
        /*07c2*/ 	.byte	0x3f
	.zero		1


	//   ....[112]....
        /*07c4*/ 	.word	0x00006fa0
        /*07c8*/ 	.word	0x00000009
        /*07cc*/ 	.word	0x00000000
        /*07d0*/ 	.short	0x010a
        /*07d2*/ 	.byte	0x3f
	.zero		1


	//   ....[113]....
        /*07d4*/ 	.word	0x00006ff0
        /*07d8*/ 	.word	0x00000006
        /*07dc*/ 	.word	0x00000000
        /*07e0*/ 	.short	0x010a
        /*07e2*/ 	.byte	0x3f
	.zero		1


	//   ....[114]....
        /*07e4*/ 	.word	0x00007040
        /*07e8*/ 	.word	0x00000009
        /*07ec*/ 	.word	0x00000000
        /*07f0*/ 	.short	0x010a
        /*07f2*/ 	.byte	0x3f
	.zero		1


	//   ....[115]....
        /*07f4*/ 	.word	0x00007090
        /*07f8*/ 	.word	0x00000006
        /*07fc*/ 	.word	0x00000000
        /*0800*/ 	.short	0x010a
        /*0802*/ 	.byte	0x3f
	.zero		1


	//   ....[116]....
        /*0804*/ 	.word	0x000070e0
        /*0808*/ 	.word	0x00000009
        /*080c*/ 	.word	0x00000000
        /*0810*/ 	.short	0x010a
        /*0812*/ 	.byte	0x3f
	.zero		1


	//   ....[117]....
        /*0814*/ 	.word	0x00007130
        /*0818*/ 	.word	0x00000006
        /*081c*/ 	.word	0x00000000
        /*0820*/ 	.short	0x010a
        /*0822*/ 	.byte	0x3f
	.zero		1


	//   ....[118]....
        /*0824*/ 	.word	0x00007180
        /*0828*/ 	.word	0x00000009
        /*082c*/ 	.word	0x00000000
        /*0830*/ 	.short	0x010a
        /*0832*/ 	.byte	0x3f
	.zero		1


	//   ....[119]....
        /*0834*/ 	.word	0x000071d0
        /*0838*/ 	.word	0x00000006
        /*083c*/ 	.word	0x00000000
        /*0840*/ 	.short	0x010a
        /*0842*/ 	.byte	0x3f
	.zero		1


	//   ....[120]....
        /*0844*/ 	.word	0x00007220
        /*0848*/ 	.word	0x00000009
        /*084c*/ 	.word	0x00000000
        /*0850*/ 	.short	0x010a
        /*0852*/ 	.byte	0x3f
	.zero		1


	//   ....[121]....
        /*0854*/ 	.word	0x00007270
        /*0858*/ 	.word	0x00000006
        /*085c*/ 	.word	0x00000000
        /*0860*/ 	.short	0x010a
        /*0862*/ 	.byte	0x3f
	.zero		1


	//   ....[122]....
        /*0864*/ 	.word	0x000072c0
        /*0868*/ 	.word	0x00000009
        /*086c*/ 	.word	0x00000000
        /*0870*/ 	.short	0x010a
        /*0872*/ 	.byte	0x3f
	.zero		1


	//   ....[123]....
        /*0874*/ 	.word	0x00007310
        /*0878*/ 	.word	0x00000006
        /*087c*/ 	.word	0x00000000
        /*0880*/ 	.short	0x010a
        /*0882*/ 	.byte	0x3f
	.zero		1


	//   ....[124]....
        /*0884*/ 	.word	0x00007360
        /*0888*/ 	.word	0x00000009
        /*088c*/ 	.word	0x00000000
        /*0890*/ 	.short	0x010a
        /*0892*/ 	.byte	0x3f
	.zero		1


	//   ....[125]....
        /*0894*/ 	.word	0x000073b0
        /*0898*/ 	.word	0x00000006
        /*089c*/ 	.word	0x00000000
        /*08a0*/ 	.short	0x010a
        /*08a2*/ 	.byte	0x3f
	.zero		1


	//   ....[126]....
        /*08a4*/ 	.word	0x00007400
        /*08a8*/ 	.word	0x00000009
        /*08ac*/ 	.word	0x00000000
        /*08b0*/ 	.short	0x010a
        /*08b2*/ 	.byte	0x3f
	.zero		1


	//   ....[127]....
        /*08b4*/ 	.word	0x00007450
        /*08b8*/ 	.word	0x00000006
        /*08bc*/ 	.word	0x00000000
        /*08c0*/ 	.short	0x010a
        /*08c2*/ 	.byte	0x3f
	.zero		1


	//   ....[128]....
        /*08c4*/ 	.word	0x000074a0
        /*08c8*/ 	.word	0x00000009
        /*08cc*/ 	.word	0x00000000
        /*08d0*/ 	.short	0x010a
        /*08d2*/ 	.byte	0x3f
	.zero		1


	//   ....[129]....
        /*08d4*/ 	.word	0x000074f0
        /*08d8*/ 	.word	0x00000006
        /*08dc*/ 	.word	0x00000000
        /*08e0*/ 	.short	0x010a
        /*08e2*/ 	.byte	0x3f
	.zero		1


	//   ....[130]....
        /*08e4*/ 	.word	0x00007540
        /*08e8*/ 	.word	0x00000009
        /*08ec*/ 	.word	0x00000000
        /*08f0*/ 	.short	0x010a
        /*08f2*/ 	.byte	0x3f
	.zero		1


	//   ....[131]....
        /*08f4*/ 	.word	0x00007590
        /*08f8*/ 	.word	0x00000006
        /*08fc*/ 	.word	0x00000000
        /*0900*/ 	.short	0x010a
        /*0902*/ 	.byte	0x3f
	.zero		1


	//   ....[132]....
        /*0904*/ 	.word	0x000075e0
        /*0908*/ 	.word	0x00000009
        /*090c*/ 	.word	0x00000000
        /*0910*/ 	.short	0x010a
        /*0912*/ 	.byte	0x3f
	.zero		1


	//   ....[133]....
        /*0914*/ 	.word	0x00007630
        /*0918*/ 	.word	0x00000006
        /*091c*/ 	.word	0x00000000
        /*0920*/ 	.short	0x010a
        /*0922*/ 	.byte	0x3f
	.zero		1


	//----- nvinfo : EIATTR_NUM_MBARRIERS
	.align		4
.L_37:
        /*0924*/ 	.byte	0x03, 0x38
        /*0926*/ 	.short	0x003e


	//----- nvinfo : EIATTR_EXIT_INSTR_OFFSETS
	.align		4
        /*0928*/ 	.byte	0x04, 0x1c
        /*092a*/ 	.short	(.L_39 - .L_38)


	//   ....[0]....
.L_38:
        /*092c*/ 	.word	0x00001720


	//   ....[1]....
        /*0930*/ 	.word	0x00001780


	//   ....[2]....
        /*0934*/ 	.word	0x00004d80


	//   ....[3]....
        /*0938*/ 	.word	0x00004db0


	//   ....[4]....
        /*093c*/ 	.word	0x00006b60


	//----- nvinfo : EIATTR_MAX_THREADS
	.align		4
.L_39:
        /*0940*/ 	.byte	0x04, 0x05
        /*0942*/ 	.short	(.L_41 - .L_40)
.L_40:
        /*0944*/ 	.word	0x00000180
        /*0948*/ 	.word	0x00000001
        /*094c*/ 	.word	0x00000001


	//----- nvinfo : EIATTR_CRS_STACK_SIZE
	.align		4
.L_41:
        /*0950*/ 	.byte	0x04, 0x1e
        /*0952*/ 	.short	(.L_43 - .L_42)
.L_42:
        /*0954*/ 	.word	0x00000000


	//----- nvinfo : EIATTR_CBANK_PARAM_SIZE
	.align		4
.L_43:
        /*0958*/ 	.byte	0x03, 0x19
        /*095a*/ 	.short	0x0470


	//----- nvinfo : EIATTR_PARAM_CBANK
	.align		4
        /*095c*/ 	.byte	0x04, 0x0a
        /*095e*/ 	.short	(.L_45 - .L_44)
	.align		4
.L_44:
        /*0960*/ 	.word	index@(.nv.constant0._ZN7cutlass13device_kernelINS_4gemm6kernel13GemmUniversalIN4cute5tupleIJiiiiEEENS1_10collective13CollectiveMmaINS1_34MainloopSm90TmaGmmaWarpSpecializedILi28ENS5_IJNS4_1CILi2EEENSA_ILi1EEESC_EEENS1_32KernelTmaWarpSpecializedPingpongEEENS5_IJNSA_ILi64EEESG_NSA_ILi32EEEEEENS_10bfloat16_tENS5_IJlSC_lEEESJ_SK_NS4_8TiledMMAINS4_8MMA_AtomIJNS4_4SM904GMMA27MMA_64x64x16_F32BF16BF16_SSILNSO_5MajorE0ELSQ_0ELNSO_7ScaleInE1ELSR_1EEEEEENS4_6LayoutINS5_IJSC_SC_SC_EEENS5_IJNSA_ILi0EEESW_SW_EEEEENS5_IJNS4_10UnderscoreESZ_SZ_EEEEENS4_13SM90_TMA_LOADENS4_14ComposedLayoutINS4_7SwizzleILi2ELi4ELi3EEENS4_18smem_ptr_flag_bitsILi16EEENSU_INS5_IJNSA_ILi8EEESH_EEENS5_IJSH_SC_EEEEEEEvNS4_8identityENS4_23SM90_TMA_LOAD_MULTICASTES1C_vS1D_EENS_8epilogue10collective6detail29Sm90TmaWarpSpecializedAdapterINS1H_15DefaultEpilogueISJ_SK_SK_NS1G_6thread17LinearCombinationISJ_Li1EffLNS1L_9ScaleType4KindE0ELNS_15FloatRoundStyleE2ESJ_EENS1_15EpilogueDefaultEEEEEvvEEEEvNT_6ParamsE)
        /*0964*/ 	.short	0x0210
        /*0966*/ 	.short	0x0470


	//----- nvinfo : EIATTR_SW_WAR
	.align		4
.L_45:
        /*0968*/ 	.byte	0x04, 0x36
        /*096a*/ 	.short	(.L_47 - .L_46)
.L_46:
        /*096c*/ 	.word	0x00000008
.L_47:


//--------------------- .nv.callgraph             --------------------------
	.section	.nv.callgraph,"",@"SHT_CUDA_CALLGRAPH"
	.align	4
	.sectionentsize	8
	.align		4
        /*0000*/ 	.word	0x00000000
	.align		4
        /*0004*/ 	.word	0xffffffff
	.align		4
        /*0008*/ 	.word	index@(_ZN7cutlass13device_kernelINS_4gemm6kernel13GemmUniversalIN4cute5tupleIJiiiiEEENS1_10collective13CollectiveMmaINS1_34MainloopSm90TmaGmmaWarpSpecializedILi28ENS5_IJNS4_1CILi2EEENSA_ILi1EEESC_EEENS1_32KernelTmaWarpSpecializedPingpongEEENS5_IJNSA_ILi64EEESG_NSA_ILi32EEEEEENS_10bfloat16_tENS5_IJlSC_lEEESJ_SK_NS4_8TiledMMAINS4_8MMA_AtomIJNS4_4SM904GMMA27MMA_64x64x16_F32BF16BF16_SSILNSO_5MajorE0ELSQ_0ELNSO_7ScaleInE1ELSR_1EEEEEENS4_6LayoutINS5_IJSC_SC_SC_EEENS5_IJNSA_ILi0EEESW_SW_EEEEENS5_IJNS4_10UnderscoreESZ_SZ_EEEEENS4_13SM90_TMA_LOADENS4_14ComposedLayoutINS4_7SwizzleILi2ELi4ELi3EEENS4_18smem_ptr_flag_bitsILi16EEENSU_INS5_IJNSA_ILi8EEESH_EEENS5_IJSH_SC_EEEEEEEvNS4_8identityENS4_23SM90_TMA_LOAD_MULTICASTES1C_vS1D_EENS_8epilogue10collective6detail29Sm90TmaWarpSpecializedAdapterINS1H_15DefaultEpilogueISJ_SK_SK_NS1G_6thread17LinearCombinationISJ_Li1EffLNS1L_9ScaleType4KindE0ELNS_15FloatRoundStyleE2ESJ_EENS1_15EpilogueDefaultEEEEEvvEEEEvNT_6ParamsE)
	.align		4
        /*000c*/ 	.word	index@(__assertfail)
	.align		4
        /*0010*/ 	.word	0x00000000
	.align		4
        /*0014*/ 	.word	0xfffffffe
	.align		4
        /*0018*/ 	.word	0x00000000
	.align		4
        /*001c*/ 	.word	0xfffffffd
	.align		4
        /*0020*/ 	.word	0x00000000
	.align		4
        /*0024*/ 	.word	0xfffffffc


//--------------------- .nv.constant4             --------------------------
	.section	.nv.constant4,"a",@progbits
	.align	8
	.align		8
.nv.constant4:
        /*0000*/ 	.dword	__assertfail
	.align		8
        /*0008*/ 	.dword	__unnamed_1
	.align		8
        /*0010*/ 	.dword	_ZN40_INTERNAL_e904b4bc_4_k_cu_35f4fcf1_122954cuda3std3__45__cpo5beginE
	.align		8
        /*0018*/ 	.dword	_ZN40_INTERNAL_e904b4bc_4_k_cu_35f4fcf1_122954cuda3std3__45__cpo3endE
	.align		8
        /*0020*/ 	.dword	_ZN40_INTERNAL_e904b4bc_4_k_cu_35f4fcf1_122954cuda3std3__45__cpo6cbeginE
	.align		8
        /*0028*/ 	.dword	_ZN40_INTERNAL_e904b4bc_4_k_cu_35f4fcf1_122954cuda3std3__45__cpo4cendE
	.align		8
        /*0030*/ 	.dword	_ZN40_INTERNAL_e904b4bc_4_k_cu_35f4fcf1_122954cuda3std3__442_GLOBAL__N__e904b4bc_4_k_cu_35f4fcf1_122956ignoreE
	.align		8
        /*0038*/ 	.dword	_ZN40_INTERNAL_e904b4bc_4_k_cu_35f4fcf1_122954cuda3std3__419piecewise_constructE
	.align		8
        /*0040*/ 	.dword	_ZN40_INTERNAL_e904b4bc_4_k_cu_35f4fcf1_122954cuda3std3__48in_placeE
	.align		8
        /*0048*/ 	.dword	_ZN40_INTERNAL_e904b4bc_4_k_cu_35f4fcf1_122954cuda3std6ranges3__45__cpo4swapE
	.align		8
        /*0050*/ 	.dword	_ZN40_INTERNAL_e904b4bc_4_k_cu_35f4fcf1_122954cuda3std6ranges3__45__cpo9iter_moveE
	.align		8
        /*0058*/ 	.dword	_ZN40_INTERNAL_e904b4bc_4_k_cu_35f4fcf1_122954cute7productE
	.align		8
        /*0060*/ 	.dword	_ZN40_INTERNAL_e904b4bc_4_k_cu_35f4fcf1_122954cute1_E
	.align		8
        /*0068*/ 	.dword	$str$22
	.align		8
        /*0070*/ 	.dword	$str$23


//--------------------- .text._ZN7cutlass13device_kernelINS_4gemm6kernel13GemmUniversalIN4cute5tupleIJiiiiEEENS1_10collective13CollectiveMmaINS1_34MainloopSm90TmaGmmaWarpSpecializedILi28ENS5_IJNS4_1CILi2EEENSA_ILi1EEESC_EEENS1_32KernelTmaWarpSpecializedPingpongEEENS5_IJNSA_ILi64EEESG_NSA_ILi32EEEEEENS_10bfloat16_tENS5_IJlSC_lEEESJ_SK_NS4_8TiledMMAINS4_8MMA_AtomIJNS4_4SM904GMMA27MMA_64x64x16_F32BF16BF16_SSILNSO_5MajorE0ELSQ_0ELNSO_7ScaleInE1ELSR_1EEEEEENS4_6LayoutINS5_IJSC_SC_SC_EEENS5_IJNSA_ILi0EEESW_SW_EEEEENS5_IJNS4_10UnderscoreESZ_SZ_EEEEENS4_13SM90_TMA_LOADENS4_14ComposedLayoutINS4_7SwizzleILi2ELi4ELi3EEENS4_18smem_ptr_flag_bitsILi16EEENSU_INS5_IJNSA_ILi8EEESH_EEENS5_IJSH_SC_EEEEEEEvNS4_8identityENS4_23SM90_TMA_LOAD_MULTICASTES1C_vS1D_EENS_8epilogue10collective6detail29Sm90TmaWarpSpecializedAdapterINS1H_15DefaultEpilogueISJ_SK_SK_NS1G_6thread17LinearCombinationISJ_Li1EffLNS1L_9ScaleType4KindE0ELNS_15FloatRoundStyleE2ESJ_EENS1_15EpilogueDefaultEEEEEvvEEEEvNT_6ParamsE --------------------------
	.section	.text._ZN7cutlass13device_kernelINS_4gemm6kernel13GemmUniversalIN4cute5tupleIJiiiiEEENS1_10collective13CollectiveMmaINS1_34MainloopSm90TmaGmmaWarpSpecializedILi28ENS5_IJNS4_1CILi2EEENSA_ILi1EEESC_EEENS1_32KernelTmaWarpSpecializedPingpongEEENS5_IJNSA_ILi64EEESG_NSA_ILi32EEEEEENS_10bfloat16_tENS5_IJlSC_lEEESJ_SK_NS4_8TiledMMAINS4_8MMA_AtomIJNS4_4SM904GMMA27MMA_64x64x16_F32BF16BF16_SSILNSO_5MajorE0ELSQ_0ELNSO_7ScaleInE1ELSR_1EEEEEENS4_6LayoutINS5_IJSC_SC_SC_EEENS5_IJNSA_ILi0EEESW_SW_EEEEENS5_IJNS4_10UnderscoreESZ_SZ_EEEEENS4_13SM90_TMA_LOADENS4_14ComposedLayoutINS4_7SwizzleILi2ELi4ELi3EEENS4_18smem_ptr_flag_bitsILi16EEENSU_INS5_IJNSA_ILi8EEESH_EEENS5_IJSH_SC_EEEEEEEvNS4_8identityENS4_23SM90_TMA_LOAD_MULTICASTES1C_vS1D_EENS_8epilogue10collective6detail29Sm90TmaWarpSpecializedAdapterINS1H_15DefaultEpilogueISJ_SK_SK_NS1G_6thread17LinearCombinationISJ_Li1EffLNS1L_9ScaleType4KindE0ELNS_15FloatRoundStyleE2ESJ_EENS1_15EpilogueDefaultEEEEEvvEEEEvNT_6ParamsE,"ax",@progbits
	.align	128
.text._ZN7cutlass13device_kernelINS_4gemm6kernel13GemmUniversalIN4cute5tupleIJiiiiEEENS1_10collective13CollectiveMmaINS1_34MainloopSm90TmaGmmaWarpSpecializedILi28ENS5_IJNS4_1CILi2EEENSA_ILi1EEESC_EEENS1_32KernelTmaWarpSpecializedPingpongEEENS5_IJNSA_ILi64EEESG_NSA_ILi32EEEEEENS_10bfloat16_tENS5_IJlSC_lEEESJ_SK_NS4_8TiledMMAINS4_8MMA_AtomIJNS4_4SM904GMMA27MMA_64x64x16_F32BF16BF16_SSILNSO_5MajorE0ELSQ_0ELNSO_7ScaleInE1ELSR_1EEEEEENS4_6LayoutINS5_IJSC_SC_SC_EEENS5_IJNSA_ILi0EEESW_SW_EEEEENS5_IJNS4_10UnderscoreESZ_SZ_EEEEENS4_13SM90_TMA_LOADENS4_14ComposedLayoutINS4_7SwizzleILi2ELi4ELi3EEENS4_18smem_ptr_flag_bitsILi16EEENSU_INS5_IJNSA_ILi8EEESH_EEENS5_IJSH_SC_EEEEEEEvNS4_8identityENS4_23SM90_TMA_LOAD_MULTICASTES1C_vS1D_EENS_8epilogue10collective6detail29Sm90TmaWarpSpecializedAdapterINS1H_15DefaultEpilogueISJ_SK_SK_NS1G_6thread17LinearCombinationISJ_Li1EffLNS1L_9ScaleType4KindE0ELNS_15FloatRoundStyleE2ESJ_EENS1_15EpilogueDefaultEEEEEvvEEEEvNT_6ParamsE:
        .type           _ZN7cutlass13device_kernelINS_4gemm6kernel13GemmUniversalIN4cute5tupleIJiiiiEEENS1_10collective13CollectiveMmaINS1_34MainloopSm90TmaGmmaWarpSpecializedILi28ENS5_IJNS4_1CILi2EEENSA_ILi1EEESC_EEENS1_32KernelTmaWarpSpecializedPingpongEEENS5_IJNSA_ILi64EEESG_NSA_ILi32EEEEEENS_10bfloat16_tENS5_IJlSC_lEEESJ_SK_NS4_8TiledMMAINS4_8MMA_AtomIJNS4_4SM904GMMA27MMA_64x64x16_F32BF16BF16_SSILNSO_5MajorE0ELSQ_0ELNSO_7ScaleInE1ELSR_1EEEEEENS4_6LayoutINS5_IJSC_SC_SC_EEENS5_IJNSA_ILi0EEESW_SW_EEEEENS5_IJNS4_10UnderscoreESZ_SZ_EEEEENS4_13SM90_TMA_LOADENS4_14ComposedLayoutINS4_7SwizzleILi2ELi4ELi3EEENS4_18smem_ptr_flag_bitsILi16EEENSU_INS5_IJNSA_ILi8EEESH_EEENS5_IJSH_SC_EEEEEEEvNS4_8identityENS4_23SM90_TMA_LOAD_MULTICASTES1C_vS1D_EENS_8epilogue10collective6detail29Sm90TmaWarpSpecializedAdapterINS1H_15DefaultEpilogueISJ_SK_SK_NS1G_6thread17LinearCombinationISJ_Li1EffLNS1L_9ScaleType4KindE0ELNS_15FloatRoundStyleE2ESJ_EENS1_15EpilogueDefaultEEEEEvvEEEEvNT_6ParamsE,@function
        .size           _ZN7cutlass13device_kernelINS_4gemm6kernel13GemmUniversalIN4cute5tupleIJiiiiEEENS1_10collective13CollectiveMmaINS1_34MainloopSm90TmaGmmaWarpSpecializedILi28ENS5_IJNS4_1CILi2EEENSA_ILi1EEESC_EEENS1_32KernelTmaWarpSpecializedPingpongEEENS5_IJNSA_ILi64EEESG_NSA_ILi32EEEEEENS_10bfloat16_tENS5_IJlSC_lEEESJ_SK_NS4_8TiledMMAINS4_8MMA_AtomIJNS4_4SM904GMMA27MMA_64x64x16_F32BF16BF16_SSILNSO_5MajorE0ELSQ_0ELNSO_7ScaleInE1ELSR_1EEEEEENS4_6LayoutINS5_IJSC_SC_SC_EEENS5_IJNSA_ILi0EEESW_SW_EEEEENS5_IJNS4_10UnderscoreESZ_SZ_EEEEENS4_13SM90_TMA_LOADENS4_14ComposedLayoutINS4_7SwizzleILi2ELi4ELi3EEENS4_18smem_ptr_flag_bitsILi16EEENSU_INS5_IJNSA_ILi8EEESH_EEENS5_IJSH_SC_EEEEEEEvNS4_8identityENS4_23SM90_TMA_LOAD_MULTICASTES1C_vS1D_EENS_8epilogue10collective6detail29Sm90TmaWarpSpecializedAdapterINS1H_15DefaultEpilogueISJ_SK_SK_NS1G_6thread17LinearCombinationISJ_Li1EffLNS1L_9ScaleType4KindE0ELNS_15FloatRoundStyleE2ESJ_EENS1_15EpilogueDefaultEEEEEvvEEEEvNT_6ParamsE,(.L_x_186 - _ZN7cutlass13device_kernelINS_4gemm6kernel13GemmUniversalIN4cute5tupleIJiiiiEEENS1_10collective13CollectiveMmaINS1_34MainloopSm90TmaGmmaWarpSpecializedILi28ENS5_IJNS4_1CILi2EEENSA_ILi1EEESC_EEENS1_32KernelTmaWarpSpecializedPingpongEEENS5_IJNSA_ILi64EEESG_NSA_ILi32EEEEEENS_10bfloat16_tENS5_IJlSC_lEEESJ_SK_NS4_8TiledMMAINS4_8MMA_AtomIJNS4_4SM904GMMA27MMA_64x64x16_F32BF16BF16_SSILNSO_5MajorE0ELSQ_0ELNSO_7ScaleInE1ELSR_1EEEEEENS4_6LayoutINS5_IJSC_SC_SC_EEENS5_IJNSA_ILi0EEESW_SW_EEEEENS5_IJNS4_10UnderscoreESZ_SZ_EEEEENS4_13SM90_TMA_LOADENS4_14ComposedLayoutINS4_7SwizzleILi2ELi4ELi3EEENS4_18smem_ptr_flag_bitsILi16EEENSU_INS5_IJNSA_ILi8EEESH_EEENS5_IJSH_SC_EEEEEEEvNS4_8identityENS4_23SM90_TMA_LOAD_MULTICASTES1C_vS1D_EENS_8epilogue10collective6detail29Sm90TmaWarpSpecializedAdapterINS1H_15DefaultEpilogueISJ_SK_SK_NS1G_6thread17LinearCombinationISJ_Li1EffLNS1L_9ScaleType4KindE0ELNS_15FloatRoundStyleE2ESJ_EENS1_15EpilogueDefaultEEEEEvvEEEEvNT_6ParamsE)
        .other          _ZN7cutlass13device_kernelINS_4gemm6kernel13GemmUniversalIN4cute5tupleIJiiiiEEENS1_10collective13CollectiveMmaINS1_34MainloopSm90TmaGmmaWarpSpecializedILi28ENS5_IJNS4_1CILi2EEENSA_ILi1EEESC_EEENS1_32KernelTmaWarpSpecializedPingpongEEENS5_IJNSA_ILi64EEESG_NSA_ILi32EEEEEENS_10bfloat16_tENS5_IJlSC_lEEESJ_SK_NS4_8TiledMMAINS4_8MMA_AtomIJNS4_4SM904GMMA27MMA_64x64x16_F32BF16BF16_SSILNSO_5MajorE0ELSQ_0ELNSO_7ScaleInE1ELSR_1EEEEEENS4_6LayoutINS5_IJSC_SC_SC_EEENS5_IJNSA_ILi0EEESW_SW_EEEEENS5_IJNS4_10UnderscoreESZ_SZ_EEEEENS4_13SM90_TMA_LOADENS4_14ComposedLayoutINS4_7SwizzleILi2ELi4ELi3EEENS4_18smem_ptr_flag_bitsILi16EEENSU_INS5_IJNSA_ILi8EEESH_EEENS5_IJSH_SC_EEEEEEEvNS4_8identityENS4_23SM90_TMA_LOAD_MULTICASTES1C_vS1D_EENS_8epilogue10collective6detail29Sm90TmaWarpSpecializedAdapterINS1H_15DefaultEpilogueISJ_SK_SK_NS1G_6thread17LinearCombinationISJ_Li1EffLNS1L_9ScaleType4KindE0ELNS_15FloatRoundStyleE2ESJ_EENS1_15EpilogueDefaultEEEEEvvEEEEvNT_6ParamsE,@"STO_CUDA_ENTRY STV_DEFAULT"
_ZN7cutlass13device_kernelINS_4gemm6kernel13GemmUniversalIN4cute5tupleIJiiiiEEENS1_10collective13CollectiveMmaINS1_34MainloopSm90TmaGmmaWarpSpecializedILi28ENS5_IJNS4_1CILi2EEENSA_ILi1EEESC_EEENS1_32KernelTmaWarpSpecializedPingpongEEENS5_IJNSA_ILi64EEESG_NSA_ILi32EEEEEENS_10bfloat16_tENS5_IJlSC_lEEESJ_SK_NS4_8TiledMMAINS4_8MMA_AtomIJNS4_4SM904GMMA27MMA_64x64x16_F32BF16BF16_SSILNSO_5MajorE0ELSQ_0ELNSO_7ScaleInE1ELSR_1EEEEEENS4_6LayoutINS5_IJSC_SC_SC_EEENS5_IJNSA_ILi0EEESW_SW_EEEEENS5_IJNS4_10UnderscoreESZ_SZ_EEEEENS4_13SM90_TMA_LOADENS4_14ComposedLayoutINS4_7SwizzleILi2ELi4ELi3EEENS4_18smem_ptr_flag_bitsILi16EEENSU_INS5_IJNSA_ILi8EEESH_EEENS5_IJSH_SC_EEEEEEEvNS4_8identityENS4_23SM90_TMA_LOAD_MULTICASTES1C_vS1D_EENS_8epilogue10collective6detail29Sm90TmaWarpSpecializedAdapterINS1H_15DefaultEpilogueISJ_SK_SK_NS1G_6thread17LinearCombinationISJ_Li1EffLNS1L_9ScaleType4KindE0ELNS_15FloatRoundStyleE2ESJ_EENS1_15EpilogueDefaultEEEEEvvEEEEvNT_6ParamsE:
[----:B------:R-:W0:Y:S02]  /*0000*/  LDC R1, c[0x0][0x28] ;  /* 0x00000a00ff017b82 */ /* 0x000e240000000800 */
[----:B0-----:R-:W-:Y:S01]  /*0010*/  VIADD R1, R1, 0xfffffff8 ;  /* 0xfffffff801017836 */ /* 0x001fe20000000000 */
[----:B------:R-:W0:Y:S01]  /*0020*/  S2R R4, SR_TID.X ;  /* 0x0000000000047919 */ /* 0x000e220000002100 */
[----:B------:R-:W-:Y:S01]  /*0030*/  ELECT P0, URZ, PT ;  /* 0x00000000003f782f */ /* 0x000fe20003800000 */
[----:B------:R-:W-:Y:S01]  /*0040*/  BSSY B0, `(.L_x_0) ;  /* 0x000000f000007945 */ /* 0x000fe20003800000 */
[--C-:B0-----:R-:W-:Y:S02]  /*0050*/  SHF.R.U32.HI R2, RZ, 0x5, R4.reuse ;  /* 0x00000005ff027819 */ /* 0x101fe40000011604 */
[----:B------:R-:W-:-:S03]  /*0060*/  SHF.R.U32.HI R7, RZ, 0x7, R4 ;  /* 0x00000007ff077819 */ /* 0x000fc60000011604 */
[----:B------:R-:W0:Y:S04]  /*0070*/  SHFL.IDX PT, R5, R2, RZ, 0x1f ;  /* 0x00001fff02057589 */ /* 0x000e2800000e0000 */
[----:B------:R1:W2:Y:S01]  /*0080*/  SHFL.IDX PT, R10, R7, RZ, 0x1f ;  /* 0x00001fff070a7589 */ /* 0x0002a200000e0000 */
[----:B0-----:R-:W-:-:S13]  /*0090*/  ISETP.NE.OR P0, PT, R5, RZ, !P0 ;  /* 0x000000ff0500720c */ /* 0x001fda0004705670 */
[----:B-12---:R-:W-:Y:S05]  /*00a0*/  @P0 BRA `(.L_x_1) ;  /* 0x0000000000200947 */ /* 0x006fea0003800000 */
[----:B------:R-:W-:Y:S02]  /*00b0*/  ULDC.64 UR4, c[0x0][0x198] ;  /* 0x0000660000047ab9 */ /* 0x000fe40000000a00 */
[----:B------:R-:W-:Y:S02]  /*00c0*/  UIADD3 UR6, UP0, UR4, 0xf0, URZ ;  /* 0x000000f004067890 */ /* 0x000fe4000ff1e03f */
[----:B------:R-:W-:Y:S02]  /*00d0*/  UIADD3 UR4, UP1, UR4, 0x1f0, URZ ;  /* 0x000001f004047890 */ /* 0x000fe4000ff3e03f */
[----:B------:R-:W-:Y:S02]  /*00e0*/  UIADD3.X UR7, URZ, UR5, URZ, UP0, !UPT ;  /* 0x000000053f077290 */ /* 0x000fe400087fe43f */
[----:B------:R-:W-:-:S07]  /*00f0*/  UIADD3.X UR5, URZ, UR5, URZ, UP1, !UPT ;  /* 0x000000053f057290 */ /* 0x000fce0008ffe43f */
[----:B------:R0:W-:Y:S02]  /*0100*/  UTMACCTL.PF [UR6] ;  /* 0x00000000060079b9 */ /* 0x0001e40008040000 */
[----:B------:R0:W-:Y:S02]  /*0110*/  UTMACCTL.PF [UR4] ;  /* 0x00000000040079b9 */ /* 0x0001e40008040000 */
[----:B0-----:R-:W-:Y:S01]  /*0120*/  NOP ;  /* 0x0000000000007918 */ /* 0x001fe20000000000 */
.L_x_1:
[----:B------:R-:W-:Y:S05]  /*0130*/  BSYNC B0 ;  /* 0x0000000000007941 */ /* 0x000fea0003800000 */
.L_x_0:
[----:B------:R-:W0:Y:S01]  /*0140*/  SHFL.IDX PT, R8, R2, RZ, 0x1f ;  /* 0x00001fff02087589 */ /* 0x000e2200000e0000 */
[----:B------:R-:W-:-:S04]  /*0150*/  SHF.R.S32.HI R3, RZ, 0x1f, R4 ;  /* 0x0000001fff037819 */ /* 0x000fc80000011404 */
[----:B------:R-:W-:Y:S02]  /*0160*/  LEA.HI R3, R3, R4, RZ, 0x7 ;  /* 0x0000000403037211 */ /* 0x000fe400078f38ff */
[----:B0-----:R-:W-:-:S13]  /*0170*/  ISETP.NE.AND P0, PT, R8, RZ, PT ;  /* 0x000000ff0800720c */ /* 0x001fda0003f05270 */
[----:B------:R-:W-:Y:S05]  /*0180*/  @P0 BRA `(.L_x_2) ;  /* 0x0000000400240947 */ /* 0x000fea0003800000 */
[----:B------:R-:W-:Y:S01]  /*0190*/  ELECT P0, URZ, PT ;  /* 0x00000000003f782f */ /* 0x000fe20003800000 */
[----:B------:R-:W-:-:S12]  /*01a0*/  BSSY B0, `(.L_x_2) ;  /* 0x0000047000007945 */ /* 0x000fd80003800000 */
[----:B------:R-:W-:Y:S05]  /*01b0*/  @!P0 BRA `(.L_x_3) ;  /* 0x0000000400148947 */ /* 0x000fea0003800000 */
[----:B------:R-:W0:Y:S01]  /*01c0*/  S2UR UR8, SR_CgaCtaId ;  /* 0x00000000000879c3 */ /* 0x000e220000008800 */
[----:B------:R-:W-:Y:S01]  /*01d0*/  UMOV UR4, 0x400 ;  /* 0x0000040000047882 */ /* 0x000fe20000000000 */
[----:B------:R-:W-:Y:S01]  /*01e0*/  UMOV UR5, 0x1 ;  /* 0x0000000100057882 */ /* 0x000fe20000000000 */
[----:B------:R-:W-:Y:S02]  /*01f0*/  UMOV UR6, 0x2 ;  /* 0x0000000200067882 */ /* 0x000fe40000000000 */
[----:B------:R-:W-:-:S04]  /*0200*/  UIADD3 UR6, -UR6, 0x100000, URZ ;  /* 0x0010000006067890 */ /* 0x000fc8000fffe13f */
[----:B------:R-:W-:Y:S02]  /*0210*/  USHF.L.U32 UR7, UR6, 0xb, URZ ;  /* 0x0000000b06077899 */ /* 0x000fe4000800063f */
[----:B------:R-:W-:Y:S02]  /*0220*/  USHF.L.U32 UR6, UR6, 0x1, URZ ;  /* 0x0000000106067899 */ /* 0x000fe4000800063f */
[----:B0-----:R-:W-:Y:S02]  /*0230*/  ULEA UR8, UR8, UR4, 0x18 ;  /* 0x0000000408087291 */ /* 0x001fe4000f8ec03f */
[----:B------:R-:W-:-:S04]  /*0240*/  UIADD3 UR4, -UR5, 0x100000, URZ ;  /* 0x0010000005047890 */ /* 0x000fc8000fffe13f */
[----:B------:R-:W-:Y:S02]  /*0250*/  USHF.L.U32 UR5, UR4, 0xb, URZ ;  /* 0x0000000b04057899 */ /* 0x000fe4000800063f */
[----:B------:R-:W-:Y:S01]  /*0260*/  USHF.L.U32 UR4, UR4, 0x1, URZ ;  /* 0x0000000104047899 */ /* 0x000fe2000800063f */
[----:B------:R-:W0:Y:S11]  /*0270*/  FENCE.VIEW.ASYNC.S ;  /* 0x00000000000073c6 */ /* 0x000e360000000000 */
[----:B0-----:R0:W1:Y:S01]  /*0280*/  SYNCS.EXCH.64 URZ, [UR8], UR4 ;  /* 0x00000004083f75b2 */ /* 0x0010620008000100 */
[----:B------:R0:W2:Y:S01]  /*0290*/  SYNCS.EXCH.64 URZ, [UR8+0xe0], UR6 ;  /* 0x0000e006083f75b2 */ /* 0x0000a20008000100 */
[----:B------:R0:W3:Y:S01]  /*02a0*/  SYNCS.EXCH.64 URZ, [UR8+0x8], UR4 ;  /* 0x00000804083f75b2 */ /* 0x0000e20008000100 */
[----:B------:R0:W4:Y:S01]  /*02b0*/  SYNCS.EXCH.64 URZ, [UR8+0xe8], UR6 ;  /* 0x0000e806083f75b2 */ /* 0x0001220008000100 */
[----:B------:R0:W0:Y:S01]  /*02c0*/  SYNCS.EXCH.64 URZ, [UR8+0x10], UR4 ;  /* 0x00001004083f75b2 */ /* 0x0000220008000100 */
        /* <DEDUP_REMOVED lines=51> */
[----:B-1234-:R-:W-:Y:S01]  /*0600*/  NOP ;  /* 0x0000000000007918 */ /* 0x01efe20000000000 */
.L_x_3:
[----:B0-----:R-:W-:Y:S05]  /*0610*/  BSYNC B0 ;  /* 0x0000000000007941 */ /* 0x001fea0003800000 */
.L_x_2:
[----:B------:R-:W0:Y:S01]  /*0620*/  SHFL.IDX PT, R13, R2, RZ, 0x1f ;  /* 0x00001fff020d7589 */ /* 0x000e2200000e0000 */
[----:B------:R-:W1:Y:S01]  /*0630*/  S2UR UR12, SR_CTAID.X ;  /* 0x00000000000c79c3 */ /* 0x000e620000002500 */
[----:B------:R-:W-:Y:S02]  /*0640*/  LOP3.LUT R3, R3, 0xffffff80, RZ, 0xc0, !PT ;  /* 0xffffff8003037812 */ /* 0x000fe400078ec0ff */
[----:B------:R-:W-:Y:S01]  /*0650*/  ELECT P0, URZ, PT ;  /* 0x00000000003f782f */ /* 0x000fe20003800000 */
[----:B------:R2:W3:Y:S01]  /*0660*/  SHFL.IDX PT, R12, R2, RZ, 0x1f ;  /* 0x00001fff020c7589 */ /* 0x0004e200000e0000 */
[----:B------:R-:W-:Y:S01]  /*0670*/  ELECT P1, URZ, PT ;  /* 0x00000000003f782f */ /* 0x000fe20003820000 */
[----:B------:R-:W-:Y:S01]  /*0680*/  NOP ;  /* 0x0000000000007918 */ /* 0x000fe20000000000 */
[----:B------:R-:W-:Y:S01]  /*0690*/  IMAD.IADD R3, R4, 0x1, -R3 ;  /* 0x0000000104037824 */ /* 0x000fe200078e0a03 */
[----:B------:R-:W4:Y:S01]  /*06a0*/  S2R R6, SR_CTAID.Y ;  /* 0x0000000000067919 */ /* 0x000f220000002600 */
[----:B------:R-:W-:Y:S01]  /*06b0*/  ULDC UR4, c[0x0][0x150] ;  /* 0x0000540000047ab9 */ /* 0x000fe20000000800 */
[----:B------:R-:W5:Y:S01]  /*06c0*/  LDC R14, c[0x0][0x144] ;  /* 0x00005100ff0e7b82 */ /* 0x000f620000000800 */
[----:B------:R-:W-:Y:S01]  /*06d0*/  UMOV UR11, 0x80 ;  /* 0x00000080000b7882 */ /* 0x000fe20000000000 */
[----:B------:R-:W-:Y:S01]  /*06e0*/  SHF.R.S32.HI R0, RZ, 0x1f, R3 ;  /* 0x0000001fff007819 */ /* 0x000fe20000011403 */
[----:B------:R-:W-:Y:S01]  /*06f0*/  NOP ;  /* 0x0000000000007918 */ /* 0x000fe20000000000 */
[C---:B------:R-:W-:Y:S01]  /*0700*/  VIADD R35, R10.reuse, 0xffffffff ;  /* 0xffffffff0a237836 */ /* 0x040fe20000000000 */
[----:B------:R-:W-:Y:S01]  /*0710*/  ISETP.NE.AND P4, PT, R10, RZ, PT ;  /* 0x000000ff0a00720c */ /* 0x000fe20003f85270 */
[----:B------:R-:W-:Y:S01]  /*0720*/  IMAD.MOV.U32 R57, RZ, RZ, 0x1 ;  /* 0x00000001ff397424 */ /* 0x000fe200078e00ff */
[----:B------:R-:W-:Y:S01]  /*0730*/  LEA.HI R9, R0, R3, RZ, 0x3 ;  /* 0x0000000300097211 */ /* 0x000fe200078f18ff */
[----:B------:R-:W5:Y:S01]  /*0740*/  LDC R15, c[0x0][0x140] ;  /* 0x00005000ff0f7b82 */ /* 0x000f620000000800 */
[----:B------:R-:W-:-:S02]  /*0750*/  ISETP.GE.U32.AND P6, PT, R35, 0x2, PT ;  /* 0x000000022300780c */ /* 0x000fc40003fc6070 */
[--C-:B------:R-:W-:Y:S02]  /*0760*/  SHF.R.S32.HI R11, RZ, 0x3, R9.reuse ;  /* 0x00000003ff0b7819 */ /* 0x100fe40000011409 */
[----:B--2---:R-:W-:Y:S02]  /*0770*/  SHF.R.S32.HI R2, RZ, 0x1f, R9 ;  /* 0x0000001fff027819 */ /* 0x004fe40000011409 */
[----:B------:R-:W-:Y:S01]  /*0780*/  SHF.R.S32.HI R9, RZ, 0x1f, R8 ;  /* 0x0000001fff097819 */ /* 0x000fe20000011408 */
[----:B------:R-:W2:Y:S01]  /*0790*/  LDC R25, c[0x0][0x148] ;  /* 0x00005200ff197b82 */ /* 0x000ea20000000800 */
[----:B0-----:R-:W-:Y:S02]  /*07a0*/  ISETP.NE.OR P0, PT, R13, RZ, !P0 ;  /* 0x000000ff0d00720c */ /* 0x001fe40004705670 */
[----:B-1----:R-:W-:Y:S02]  /*07b0*/  I2FP.F32.U32 R13, UR12 ;  /* 0x0000000c000d7c45 */ /* 0x002fe40008201000 */
[----:B------:R-:W-:-:S02]  /*07c0*/  LEA.HI R2, R2, R11, RZ, 0x2 ;  /* 0x0000000b02027211 */ /* 0x000fc400078f10ff */
[----:B------:R-:W-:Y:S01]  /*07d0*/  LEA.HI R9, R9, R8, RZ, 0x2 ;  /* 0x0000000809097211 */ /* 0x000fe200078f10ff */
[----:B------:R-:W-:Y:S01]  /*07e0*/  FMUL R13, R13, UR4 ;  /* 0x000000040d0d7c20 */ /* 0x000fe20008400000 */
[----:B---3--:R-:W-:Y:S01]  /*07f0*/  ISETP.NE.OR P1, PT, R12, RZ, !P1 ;  /* 0x000000ff0c00720c */ /* 0x008fe20004f25670 */
[----:B------:R-:W-:Y:S01]  /*0800*/  ULDC UR4, c[0x0][0x154] ;  /* 0x0000550000047ab9 */ /* 0x000fe20000000800 */
[----:B------:R-:W-:Y:S02]  /*0810*/  LOP3.LUT R12, R2, 0xfffffffc, RZ, 0xc0, !PT ;  /* 0xfffffffc020c7812 */ /* 0x000fe400078ec0ff */
[----:B------:R-:W-:Y:S01]  /*0820*/  LOP3.LUT R9, R9, 0x3ffffffc, RZ, 0xc0, !PT ;  /* 0x3ffffffc09097812 */ /* 0x000fe200078ec0ff */
[----:B------:R-:W0:Y:S01]  /*0830*/  F2I.U32.TRUNC.NTZ R13, R13 ;  /* 0x0000000d000d7305 */ /* 0x000e22000020f000 */
[----:B------:R-:W-:Y:S01]  /*0840*/  SHF.R.S32.HI R2, RZ, 0x1f, R5 ;  /* 0x0000001fff027819 */ /* 0x000fe20000011405 */
[----:B------:R-:W-:Y:S01]  /*0850*/  IMAD.IADD R12, R11, 0x1, -R12 ;  /* 0x000000010b0c7824 */ /* 0x000fe200078e0a0c */
[----:B------:R-:W-:Y:S01]  /*0860*/  VOTEU.ALL UP1, P0 ;  /* 0x00000000003f7886 */ /* 0x000fe20000020000 */
[----:B------:R-:W-:Y:S01]  /*0870*/  IMAD.IADD R9, R8, 0x1, -R9 ;  /* 0x0000000108097824 */ /* 0x000fe200078e0a09 */
[----:B------:R-:W-:Y:S01]  /*0880*/  LEA.HI R2, R2, R5, RZ, 0x2 ;  /* 0x0000000502027211 */ /* 0x000fe200078f10ff */
[----:B------:R-:W-:Y:S01]  /*0890*/  VOTEU.ALL UP0, P0 ;  /* 0x00000000003f7886 */ /* 0x000fe20000000000 */
[----:B----4-:R-:W-:Y:S01]  /*08a0*/  I2FP.F32.U32 R8, R6 ;  /* 0x0000000600087245 */ /* 0x010fe20000201000 */
[----:B------:R-:W-:Y:S01]  /*08b0*/  IMAD R9, R9, 0x4, R12 ;  /* 0x0000000409097824 */ /* 0x000fe200078e020c */
[----:B------:R-:W-:Y:S01]  /*08c0*/  LOP3.LUT R2, R2, 0xfffffffc, RZ, 0xc0, !PT ;  /* 0xfffffffc02027812 */ /* 0x000fe200078ec0ff */
[----:B------:R-:W-:Y:S01]  /*08d0*/  VOTEU.ALL UP2, P1 ;  /* 0x00000000003f7886 */ /* 0x000fe20000840000 */
[----:B------:R-:W1:Y:S01]  /*08e0*/  @!UP1 S2UR UR7, SR_CgaCtaId ;  /* 0x00000000000799c3 */ /* 0x000e620000008800 */
[----:B------:R-:W-:Y:S01]  /*08f0*/  FMUL R8, R8, UR4 ;  /* 0x0000000408087c20 */ /* 0x000fe20008400000 */
[----:B------:R-:W-:Y:S01]  /*0900*/  IMAD.SHL.U32 R56, R9, 0x4, RZ ;  /* 0x0000000409387824 */ /* 0x000fe200078e00ff */
[----:B------:R-:W-:Y:S01]  /*0910*/  UMOV UR4, 0x20 ;  /* 0x0000002000047882 */ /* 0x000fe20000000000 */
[----:B------:R-:W-:Y:S01]  /*0920*/  IMAD.IADD R5, R5, 0x1, -R2 ;  /* 0x0000000105057824 */ /* 0x000fe200078e0a02 */
[----:B------:R-:W-:Y:S01]  /*0930*/  LEA.HI R2, R9, R9, RZ, 0x1 ;  /* 0x0000000909027211 */ /* 0x000fe200078f08ff */
[----:B0-----:R-:W-:Y:S01]  /*0940*/  IMAD.MOV R13, RZ, RZ, -R13 ;  /* 0x000000ffff0d7224 */ /* 0x001fe200078e0a0d */
[----:B------:R-:W0:Y:S01]  /*0950*/  F2I.U32.TRUNC.NTZ R8, R8 ;  /* 0x0000000800087305 */ /* 0x000e22000020f000 */
[----:B------:R-:W3:Y:S01]  /*0960*/  @!UP2 S2UR UR10, SR_CgaCtaId ;  /* 0x00000000000aa9c3 */ /* 0x000ee20000008800 */
[----:B------:R-:W-:Y:S01]  /*0970*/  LOP3.LUT R2, R2, 0xfffffffe, RZ, 0xc0, !PT ;  /* 0xfffffffe02027812 */ /* 0x000fe200078ec0ff */
[----:B-----5:R-:W-:Y:S01]  /*0980*/  IMAD R21, R14, R13, UR12 ;  /* 0x0000000c0e157e24 */ /* 0x020fe2000f8e020d */
[----:B------:R-:W-:Y:S01]  /*0990*/  @!UP1 UMOV UR6, 0x400 ;  /* 0x0000040000069882 */ /* 0x000fe20000000000 */
[----:B------:R-:W-:-:S04]  /*09a0*/  @!UP1 UIADD3 UR4, -UR4, 0x100000, URZ ;  /* 0x0010000004049890 */ /* 0x000fc8000fffe13f */
[----:B------:R-:W-:Y:S02]  /*09b0*/  @!UP1 USHF.L.U32 UR5, UR4, 0xb, URZ ;  /* 0x0000000b04059899 */ /* 0x000fe4000800063f */
[----:B------:R-:W-:Y:S01]  /*09c0*/  @!UP1 USHF.L.U32 UR4, UR4, 0x1, URZ ;  /* 0x0000000104049899 */ /* 0x000fe2000800063f */
[C---:B------:R-:W-:Y:S01]  /*09d0*/  LOP3.LUT R56, R9.reuse, 0xc, R56, 0x78, !PT ;  /* 0x0000000c09387812 */ /* 0x040fe200078e7838 */
[----:B------:R-:W-:Y:S01]  /*09e0*/  IMAD.IADD R2, R9, 0x1, -R2 ;  /* 0x0000000109027824 */ /* 0x000fe200078e0a02 */
[----:B------:R-:W-:Y:S01]  /*09f0*/  @!UP2 UMOV UR9, 0x400 ;  /* 0x000004000009a882 */ /* 0x000fe20000000000 */
[----:B------:R-:W-:Y:S01]  /*0a00*/  VOTEU.ALL UP3, P1 ;  /* 0x00000000003f7886 */ /* 0x000fe20000860000 */
[----:B------:R-:W-:Y:S01]  /*0a10*/  VOTEU.ALL UP4, P1 ;  /* 0x00000000003f7886 */ /* 0x000fe20000880000 */
[----:B------:R-:W-:Y:S01]  /*0a20*/  VOTEU.ALL UP5, P1 ;  /* 0x00000000003f7886 */ /* 0x000fe200008a0000 */
[----:B------:R-:W-:Y:S01]  /*0a30*/  ISETP.NE.AND P3, PT, R2, R21, PT ;  /* 0x000000150200720c */ /* 0x000fe20003f65270 */
[----:B------:R4:W4:Y:S01]  /*0a40*/  SHFL.IDX PT, R14, R7, RZ, 0x1f ;  /* 0x00001fff070e7589 */ /* 0x00092200000e0000 */
[----:B------:R-:W-:Y:S01]  /*0a50*/  ISETP.EQ.U32.AND P2, PT, R15, 0x1, PT ;  /* 0x000000010f00780c */ /* 0x000fe20003f42070 */
[----:B0-----:R-:W-:Y:S01]  /*0a60*/  IMAD.MOV R20, RZ, RZ, -R8 ;  /* 0x000000ffff147224 */ /* 0x001fe200078e0a08 */
[----:B-1----:R-:W-:-:S02]  /*0a70*/  @!UP1 ULEA UR8, UR7, UR6, 0x18 ;  /* 0x0000000607089291 */ /* 0x002fc4000f8ec03f */
[----:B------:R-:W-:-:S04]  /*0a80*/  @!UP2 UIADD3 UR6, -UR11, 0x100000, URZ ;  /* 0x001000000b06a890 */ /* 0x000fc8000fffe13f */
[----:B------:R-:W-:Y:S02]  /*0a90*/  @!UP2 USHF.L.U32 UR7, UR6, 0xb, URZ ;  /* 0x0000000b0607a899 */ /* 0x000fe4000800063f */
[----:B------:R-:W-:Y:S01]  /*0aa0*/  @!UP2 USHF.L.U32 UR6, UR6, 0x1, URZ ;  /* 0x000000010606a899 */ /* 0x000fe2000800063f */
[----:B--2---:R-:W-:Y:S01]  /*0ab0*/  IMAD R9, R25, R20, R6 ;  /* 0x0000001419097224 */ /* 0x004fe200078e0206 */
[----:B------:R-:W-:Y:S01]  /*0ac0*/  VOTEU.ALL UP1, P0 ;  /* 0x00000000003f7886 */ /* 0x000fe20000020000 */
[----:B------:R-:W-:Y:S01]  /*0ad0*/  LOP3.LUT P0, RZ, R3, 0x7, RZ, 0xc0, !PT ;  /* 0x0000000703ff7812 */ /* 0x000fe2000780c0ff */
[----:B---3--:R-:W-:Y:S01]  /*0ae0*/  @!UP2 ULEA UR9, UR10, UR9, 0x18 ;  /* 0x000000090a09a291 */ /* 0x008fe2000f8ec03f */
[----:B------:R-:W-:Y:S01]  /*0af0*/  @P3 LEA.HI R2, R56, R56, RZ, 0x1 ;  /* 0x0000003838023211 */ /* 0x000fe200078f08ff */
[----:B------:R-:W-:Y:S01]  /*0b00*/  VOTEU.ALL UP2, P1 ;  /* 0x00000000003f7886 */ /* 0x000fe20000840000 */
[----:B------:R-:W-:Y:S01]  /*0b10*/  ISETP.NE.AND P1, PT, R5, 0x3, PT ;  /* 0x000000030500780c */ /* 0x000fe20003f25270 */
[----:B------:R-:W0:Y:S02]  /*0b20*/  FENCE.VIEW.ASYNC.S ;  /* 0x00000000000073c6 */ /* 0x000e240000000000 */
[----:B0-----:R0:W1:Y:S01]  /*0b30*/  @!UP0 SYNCS.EXCH.64 URZ, [UR8+0x1f0], UR4 ;  /* 0x0001f004083f85b2 */ /* 0x0010620008000100 */
[----:B------:R-:W-:-:S02]  /*0b40*/  @P3 SHF.R.S32.HI R2, RZ, 0x1, R2 ;  /* 0x00000001ff023819 */ /* 0x000fc40000011402 */
[----:B------:R-:W-:Y:S02]  /*0b50*/  ISETP.EQ.OR P1, PT, R5, RZ, !P1 ;  /* 0x000000ff0500720c */ /* 0x000fe40004f22670 */
[----:B------:R-:W-:Y:S02]  /*0b60*/  @P3 ISETP.NE.AND P5, PT, R2, R9, PT ;  /* 0x000000090200320c */ /* 0x000fe40003fa5270 */
[----:B------:R-:W-:Y:S02]  /*0b70*/  ISETP.LT.U32.AND P0, PT, R56, 0x2, !P0 ;  /* 0x000000023800780c */ /* 0x000fe40004701070 */
[----:B------:R-:W-:Y:S02]  /*0b80*/  ISETP.EQ.AND P1, PT, R10, RZ, P1 ;  /* 0x000000ff0a00720c */ /* 0x000fe40000f22270 */
[----:B------:R-:W-:Y:S02]  /*0b90*/  SEL R2, RZ, 0x1, !P0 ;  /* 0x00000001ff027807 */ /* 0x000fe40004000000 */
[----:B------:R-:W-:-:S02]  /*0ba0*/  @P3 SEL R57, RZ, 0x1, P5 ;  /* 0x00000001ff393807 */ /* 0x000fc40002800000 */
[----:B------:R-:W-:Y:S01]  /*0bb0*/  SEL R16, RZ, 0x1, !P1 ;  /* 0x00000001ff107807 */ /* 0x000fe20004800000 */
[----:B------:R0:W2:Y:S01]  /*0bc0*/  @!UP1 SYNCS.EXCH.64 URZ, [UR8+0x1f8], UR4 ;  /* 0x0001f804083f95b2 */ /* 0x0000a20008000100 */
[----:B------:R-:W-:Y:S01]  /*0bd0*/  NOP ;  /* 0x0000000000007918 */ /* 0x000fe20000000000 */
[----:B------:R-:W-:Y:S02]  /*0be0*/  LOP3.LUT R57, R57, R2, RZ, 0xc0, !PT ;  /* 0x0000000239397212 */ /* 0x000fe400078ec0ff */
[----:B------:R-:W-:Y:S01]  /*0bf0*/  SEL R16, R16, 0x2, P6 ;  /* 0x0000000210107807 */ /* 0x000fe20003000000 */
[----:B------:R0:W3:Y:S01]  /*0c00*/  @!UP2 SYNCS.EXCH.64 URZ, [UR9+0x1d0], UR6 ;  /* 0x0001d006093fa5b2 */ /* 0x0000e20008000100 */
[----:B------:R0:W0:Y:S01]  /*0c10*/  @!UP3 SYNCS.EXCH.64 URZ, [UR9+0x1d8], UR6 ;  /* 0x0001d806093fb5b2 */ /* 0x0000220008000100 */
[----:B------:R0:W0:Y:S01]  /*0c20*/  @!UP4 SYNCS.EXCH.64 URZ, [UR9+0x1e0], UR6 ;  /* 0x0001e006093fc5b2 */ /* 0x0000220008000100 */
[----:B------:R0:W0:Y:S01]  /*0c30*/  @!UP5 SYNCS.EXCH.64 URZ, [UR9+0x1e8], UR6 ;  /* 0x0001e806093fd5b2 */ /* 0x0000220008000100 */
[----:B------:R-:W-:Y:S01]  /*0c40*/  NOP ;  /* 0x0000000000007918 */ /* 0x000fe20000000000 */
[----:B-1--4-:R-:W-:Y:S05]  /*0c50*/  @!P2 BRA `(.L_x_4) ;  /* 0x000000000008a947 */ /* 0x012fea0003800000 */
[----:B0-23--:R-:W-:Y:S01]  /*0c60*/  UCGABAR_ARV ;  /* 0x00000000000079c7 */ /* 0x00dfe20008000000 */
[----:B------:R-:W-:Y:S05]  /*0c70*/  BRA `(.L_x_5) ;  /* 0x0000000000047947 */ /* 0x000fea0003800000 */
.L_x_4:
[----:B0-23--:R-:W-:Y:S01]  /*0c80*/  NOP ;  /* 0x0000000000007918 */ /* 0x00dfe20000000000 */
.L_x_5:
[----:B------:R-:W-:Y:S01]  /*0c90*/  ULDC.64 UR4, c[0x0][0x598] ;  /* 0x0001660000047ab9 */ /* 0x000fe20000000a00 */
[----:B------:R-:W-:Y:S01]  /*0ca0*/  ULDC.64 UR36, c[0x0][0x208] ;  /* 0x0000820000247ab9 */ /* 0x000fe20000000a00 */
[----:B------:R-:W-:-:S04]  /*0cb0*/  ISETP.NE.U32.AND P0, PT, RZ, UR4, PT ;  /* 0x00000004ff007c0c */ /* 0x000fc8000bf05070 */
[----:B------:R-:W-:-:S13]  /*0cc0*/  ISETP.NE.AND.EX P0, PT, RZ, UR5, PT, P0 ;  /* 0x00000005ff007c0c */ /* 0x000fda000bf05300 */
[----:B------:R-:W-:Y:S05]  /*0cd0*/  @!P0 BRA `(.L_x_6) ;  /* 0x00000000001c8947 */ /* 0x000fea0003800000 */
[----:B------:R-:W0:Y:S02]  /*0ce0*/  LDC.64 R8, c[0x0][0x598] ;  /* 0x00016600ff087b82 */ /* 0x000e240000000a00 */
[----:B0-----:R-:W2:Y:S02]  /*0cf0*/  LDG.E.64 R8, desc[UR36][R8.64] ;  /* 0x0000002408087981 */ /* 0x001ea4000c1e1b00 */
[----:B--2---:R-:W-:-:S04]  /*0d00*/  ISETP.NE.U32.AND P0, PT, R8, RZ, PT ;  /* 0x000000ff0800720c */ /* 0x004fc80003f05070 */
[----:B------:R-:W-:-:S13]  /*0d10*/  ISETP.NE.AND.EX P0, PT, R9, RZ, PT, P0 ;  /* 0x000000ff0900720c */ /* 0x000fda0003f05300 */
[----:B------:R-:W-:Y:S05]  /*0d20*/  @!P0 BRA `(.L_x_6) ;  /* 0x0000000000088947 */ /* 0x000fea0003800000 */
[----:B------:R0:W5:Y:S01]  /*0d30*/  LD.E R58, desc[UR36][R8.64] ;  /* 0x00000024083a7980 */ /* 0x000162000c101900 */
[----:B------:R-:W-:Y:S05]  /*0d40*/  BRA `(.L_x_7) ;  /* 0x0000000000247947 */ /* 0x000fea0003800000 */
.L_x_6:
[----:B------:R-:W-:Y:S02]  /*0d50*/  ULDC.64 UR4, c[0x0][0x588] ;  /* 0x0001620000047ab9 */ /* 0x000fe40000000a00 */
[----:B------:R-:W-:-:S04]  /*0d60*/  ISETP.NE.U32.AND P0, PT, RZ, UR4, PT ;  /* 0x00000004ff007c0c */ /* 0x000fc8000bf05070 */
[----:B------:R-:W-:-:S13]  /*0d70*/  ISETP.NE.AND.EX P0, PT, RZ, UR5, PT, P0 ;  /* 0x00000005ff007c0c */ /* 0x000fda000bf05300 */
[----:B------:R-:W-:Y:S05]  /*0d80*/  @!P0 BRA `(.L_x_8) ;  /* 0x00000000000c8947 */ /* 0x000fea0003800000 */
[----:B------:R-:W0:Y:S02]  /*0d90*/  LDC.64 R58, c[0x0][0x588] ;  /* 0x00016200ff3a7b82 */ /* 0x000e240000000a00 */
[----:B0-----:R1:W5:Y:S01]  /*0da0*/  LDG.E R58, desc[UR36][R58.64] ;  /* 0x000000243a3a7981 */ /* 0x001362000c1e1900 */
[----:B------:R-:W-:Y:S05]  /*0db0*/  BRA `(.L_x_7) ;  /* 0x0000000000087947 */ /* 0x000fea0003800000 */
.L_x_8:
[----:B------:R-:W-:Y:S02]  /*0dc0*/  ULDC UR4, c[0x0][0x580] ;  /* 0x0001600000047ab9 */ /* 0x000fe40000000800 */
[----:B------:R-:W-:-:S07]  /*0dd0*/  IMAD.U32 R58, RZ, RZ, UR4 ;  /* 0x00000004ff3a7e24 */ /* 0x000fce000f8e00ff */
.L_x_7:
[----:B------:R-:W-:Y:S02]  /*0de0*/  ULDC.64 UR4, c[0x0][0x5a0] ;  /* 0x0001680000047ab9 */ /* 0x000fe40000000a00 */
[----:B------:R-:W-:-:S04]  /*0df0*/  ISETP.NE.U32.AND P0, PT, RZ, UR4, PT ;  /* 0x00000004ff007c0c */ /* 0x000fc8000bf05070 */
[----:B------:R-:W-:-:S13]  /*0e00*/  ISETP.NE.AND.EX P0, PT, RZ, UR5, PT, P0 ;  /* 0x00000005ff007c0c */ /* 0x000fda000bf05300 */
[----:B------:R-:W-:Y:S05]  /*0e10*/  @!P0 BRA `(.L_x_9) ;  /* 0x00000000001c8947 */ /* 0x000fea0003800000 */
[----:B0-----:R-:W0:Y:S02]  /*0e20*/  LDC.64 R8, c[0x0][0x5a0] ;  /* 0x00016800ff087b82 */ /* 0x001e240000000a00 */
[----:B0-----:R-:W2:Y:S02]  /*0e30*/  LDG.E.64 R8, desc[UR36][R8.64] ;  /* 0x0000002408087981 */ /* 0x001ea4000c1e1b00 */
[----:B--2---:R-:W-:-:S04]  /*0e40*/  ISETP.NE.U32.AND P0, PT, R8, RZ, PT ;  /* 0x000000ff0800720c */ /* 0x004fc80003f05070 */
[----:B------:R-:W-:-:S13]  /*0e50*/  ISETP.NE.AND.EX P0, PT, R9, RZ, PT, P0 ;  /* 0x000000ff0900720c */ /* 0x000fda0003f05300 */
[----:B------:R-:W-:Y:S05]  /*0e60*/  @!P0 BRA `(.L_x_9) ;  /* 0x0000000000088947 */ /* 0x000fea0003800000 */
[----:B-1----:R0:W5:Y:S01]  /*0e70*/  LD.E R59, desc[UR36][R8.64] ;  /* 0x00000024083b7980 */ /* 0x002162000c101900 */
[----:B------:R-:W-:Y:S05]  /*0e80*/  BRA `(.L_x_10) ;  /* 0x0000000000247947 */ /* 0x000fea0003800000 */
.L_x_9:
[----:B------:R-:W-:Y:S02]  /*0e90*/  ULDC.64 UR4, c[0x0][0x590] ;  /* 0x0001640000047ab9 */ /* 0x000fe40000000a00 */
[----:B------:R-:W-:-:S04]  /*0ea0*/  ISETP.NE.U32.AND P0, PT, RZ, UR4, PT ;  /* 0x00000004ff007c0c */ /* 0x000fc8000bf05070 */
[----:B------:R-:W-:-:S13]  /*0eb0*/  ISETP.NE.AND.EX P0, PT, RZ, UR5, PT, P0 ;  /* 0x00000005ff007c0c */ /* 0x000fda000bf05300 */
[----:B------:R-:W-:Y:S05]  /*0ec0*/  @!P0 BRA `(.L_x_11) ;  /* 0x00000000000c8947 */ /* 0x000fea0003800000 */
[----:B0-----:R-:W1:Y:S02]  /*0ed0*/  LDC.64 R8, c[0x0][0x590] ;  /* 0x00016400ff087b82 */ /* 0x001e640000000a00 */
[----:B-1----:R1:W5:Y:S01]  /*0ee0*/  LDG.E R59, desc[UR36][R8.64] ;  /* 0x00000024083b7981 */ /* 0x002362000c1e1900 */
[----:B------:R-:W-:Y:S05]  /*0ef0*/  BRA `(.L_x_10) ;  /* 0x0000000000087947 */ /* 0x000fea0003800000 */
.L_x_11:
[----:B------:R-:W-:Y:S02]  /*0f00*/  ULDC UR4, c[0x0][0x584] ;  /* 0x0001610000047ab9 */ /* 0x000fe40000000800 */
[----:B-1----:R-:W-:-:S07]  /*0f10*/  IMAD.U32 R59, RZ, RZ, UR4 ;  /* 0x00000004ff3b7e24 */ /* 0x002fce000f8e00ff */
.L_x_10:
[----:B------:R-:W2:Y:S01]  /*0f20*/  LDC R2, c[0x0][0x65c] ;  /* 0x00019700ff027b82 */ /* 0x000ea20000000800 */
[----:B------:R-:W-:Y:S01]  /*0f30*/  ULDC UR6, c[0x0][0x28c] ;  /* 0x0000a30000067ab9 */ /* 0x000fe20000000800 */
[----:B------:R-:W-:Y:S01]  /*0f40*/  ISETP.NE.AND P0, PT, R10, 0x2, PT ;  /* 0x000000020a00780c */ /* 0x000fe20003f05270 */
[----:B------:R-:W-:Y:S01]  /*0f50*/  UIADD3 UR6, UR6, 0x1f, URZ ;  /* 0x0000001f06067890 */ /* 0x000fe2000fffe03f */
[----:B01----:R-:W-:Y:S01]  /*0f60*/  IMAD.U32 R8, RZ, RZ, UR12 ;  /* 0x0000000cff087e24 */ /* 0x003fe2000f8e00ff */
[----:B------:R-:W-:Y:S01]  /*0f70*/  UMOV UR39, URZ ;  /* 0x0000003f00277c82 */ /* 0x000fe20008000000 */
[----:B------:R-:W-:Y:S01]  /*0f80*/  IMAD.MOV.U32 R9, RZ, RZ, RZ ;  /* 0x000000ffff097224 */ /* 0x000fe200078e00ff */
[----:B------:R-:W-:Y:S01]  /*0f90*/  USHF.R.S32.HI UR7, URZ, 0x1f, UR6 ;  /* 0x0000001f3f077899 */ /* 0x000fe20008011406 */
[----:B------:R-:W-:Y:S01]  /*0fa0*/  UMOV UR38, URZ ;  /* 0x0000003f00267c82 */ /* 0x000fe20008000000 */
[----:B------:R-:W-:Y:S02]  /*0fb0*/  ULDC.64 UR8, c[0x0][0x650] ;  /* 0x0001940000087ab9 */ /* 0x000fe40000000a00 */
[----:B------:R-:W-:-:S04]  /*0fc0*/  ULEA.HI UR7, UR7, UR6, URZ, 0x5 ;  /* 0x0000000607077291 */ /* 0x000fc8000f8f283f */
[----:B------:R-:W-:Y:S01]  /*0fd0*/  USHF.R.S32.HI UR40, URZ, 0x5, UR7 ;  /* 0x000000053f287899 */ /* 0x000fe20008011407 */
[----:B--2---:R-:W-:-:S13]  /*0fe0*/  ISETP.NE.AND P1, PT, R2, 0x1, PT ;  /* 0x000000010200780c */ /* 0x004fda0003f25270 */
[----:B------:R-:W0:Y:S01]  /*0ff0*/  @P1 LDC R19, c[0x0][0x10] ;  /* 0x00000400ff131b82 */ /* 0x000e220000000800 */
[----:B------:R-:W-:Y:S02]  /*1000*/  @P1 IMAD.MOV.U32 R7, RZ, RZ, RZ ;  /* 0x000000ffff071224 */ /* 0x000fe400078e00ff */
[----:B------:R-:W-:-:S05]  /*1010*/  @P1 IMAD.MOV.U32 R17, RZ, RZ, RZ ;  /* 0x000000ffff111224 */ /* 0x000fca00078e00ff */
[----:B------:R-:W1:Y:S01]  /*1020*/  @!P1 LDC R11, c[0x0][0xc] ;  /* 0x00000300ff0b9b82 */ /* 0x000e620000000800 */
[----:B------:R-:W-:Y:S01]  /*1030*/  ULDC UR4, c[0x0][0xc] ;  /* 0x0000030000047ab9 */ /* 0x000fe20000000800 */
[----:B------:R-:W-:Y:S02]  /*1040*/  ULDC UR5, c[0x0][0x10] ;  /* 0x0000040000057ab9 */ /* 0x000fe40000000800 */
[----:B------:R-:W-:-:S04]  /*1050*/  UIMAD.WIDE.U32 UR4, UR4, UR5, URZ ;  /* 0x00000005040472a5 */ /* 0x000fc8000f8e003f */
[----:B------:R-:W2:Y:S01]  /*1060*/  LDC R2, c[0x0][0x14] ;  /* 0x00000500ff027b82 */ /* 0x000ea20000000800 */
[----:B0-----:R-:W-:-:S04]  /*1070*/  @P1 IMAD.WIDE.U32 R18, R19, UR12, R6 ;  /* 0x0000000c13121c25 */ /* 0x001fc8000f8e0006 */
[----:B------:R-:W-:Y:S02]  /*1080*/  @P1 IMAD.IADD R17, R19, 0x1, R17 ;  /* 0x0000000113111824 */ /* 0x000fe400078e0211 */
[----:B-1----:R-:W-:-:S04]  /*1090*/  @!P1 IMAD.WIDE.U32 R8, R6, R11, R8 ;  /* 0x0000000b06089225 */ /* 0x002fc800078e0008 */
[----:B------:R-:W-:Y:S02]  /*10a0*/  @!P1 IMAD.MOV.U32 R18, RZ, RZ, R8 ;  /* 0x000000ffff129224 */ /* 0x000fe400078e0008 */
[----:B------:R-:W-:Y:S02]  /*10b0*/  @!P1 IMAD.MOV.U32 R17, RZ, RZ, R9 ;  /* 0x000000ffff119224 */ /* 0x000fe400078e0009 */
[----:B--2---:R-:W-:-:S04]  /*10c0*/  IMAD.WIDE.U32 R12, R2, UR4, RZ ;  /* 0x00000004020c7c25 */ /* 0x004fc8000f8e00ff */
[----:B------:R-:W-:Y:S01]  /*10d0*/  IMAD R23, R2, UR5, RZ ;  /* 0x0000000502177c24 */ /* 0x000fe2000f8e02ff */
[----:B------:R0:W-:Y:S03]  /*10e0*/  STL.64 [R1], R12 ;  /* 0x0000000c01007387 */ /* 0x0001e60000100a00 */
[----:B------:R-:W-:Y:S01]  /*10f0*/  IMAD.IADD R23, R13, 0x1, R23 ;  /* 0x000000010d177824 */ /* 0x000fe200078e0217 */
[----:B------:R-:W-:Y:S06]  /*1100*/  @P0 BRA `(.L_x_12) ;  /* 0x0000000000200947 */ /* 0x000fec0003800000 */
[----:B------:R-:W-:Y:S01]  /*1110*/  UISETP.GE.U32.AND UP0, UPT, UR40, 0x1c, UPT ;  /* 0x0000001c2800788c */ /* 0x000fe2000bf06070 */
[----:B------:R-:W-:Y:S01]  /*1120*/  IADD3 R18, P0, R18, R12, RZ ;  /* 0x0000000c12127210 */ /* 0x000fe20007f1e0ff */
[----:B------:R-:W-:Y:S01]  /*1130*/  USHF.R.U32.HI UR4, URZ, 0x2, UR40 ;  /* 0x000000023f047899 */ /* 0x000fe20008011628 */
[----:B------:R-:W-:-:S03]  /*1140*/  UMOV UR38, URZ ;  /* 0x0000003f00267c82 */ /* 0x000fc60008000000 */
[----:B------:R-:W-:Y:S01]  /*1150*/  UIMAD.WIDE.U32 UR4, UR4, 0x24924925, URZ ;  /* 0x24924925040478a5 */ /* 0x000fe2000f8e003f */
[----:B------:R-:W-:-:S03]  /*1160*/  IMAD.X R17, R23, 0x1, R17, P0 ;  /* 0x0000000117117824 */ /* 0x000fc600000e0611 */
[----:B------:R-:W-:Y:S02]  /*1170*/  UIMAD UR39, UR5, -0x1c, UR40 ;  /* 0xffffffe4052778a4 */ /* 0x000fe4000f8e0228 */
[----:B------:R-:W-:-:S12]  /*1180*/  @UP0 ULOP3.LUT UR38, UR5, 0x1, URZ, 0xc0, !UPT ;  /* 0x0000000105260892 */ /* 0x000fd8000f8ec03f */
.L_x_12:
[----:B------:R-:W-:Y:S01]  /*1190*/  ISETP.GE.U32.AND P0, PT, R18, UR8, PT ;  /* 0x0000000812007c0c */ /* 0x000fe2000bf06070 */
[----:B------:R-:W-:Y:S01]  /*11a0*/  IMAD.MOV.U32 R19, RZ, RZ, -0x1 ;  /* 0xffffffffff137424 */ /* 0x000fe200078e00ff */
[----:B------:R-:W-:Y:S01]  /*11b0*/  PRMT R8, RZ, 0x7610, R8 ;  /* 0x00007610ff087816 */ /* 0x000fe20000000008 */
[----:B------:R-:W-:Y:S01]  /*11c0*/  IMAD.MOV.U32 R22, RZ, RZ, -0x1 ;  /* 0xffffffffff167424 */ /* 0x000fe200078e00ff */
[----:B------:R-:W-:Y:S01]  /*11d0*/  ISETP.GE.U32.AND.EX P0, PT, R17, UR9, PT, P0 ;  /* 0x0000000911007c0c */ /* 0x000fe2000bf06100 */
[----:B------:R-:W-:-:S12]  /*11e0*/  IMAD.MOV.U32 R2, RZ, RZ, -0x1 ;  /* 0xffffffffff027424 */ /* 0x000fd800078e00ff */
[----:B------:R-:W-:Y:S05]  /*11f0*/  @P0 BRA `(.L_x_13) ;  /* 0x00000004002c0947 */ /* 0x000fea0003800000 */
[----:B------:R-:W1:Y:S01]  /*1200*/  LDC.64 R26, c[0x0][0x628] ;  /* 0x00018a00ff1a7b82 */ /* 0x000e620000000a00 */
[----:B------:R-:W-:Y:S02]  /*1210*/  IMAD.MOV.U32 R8, RZ, RZ, R18 ;  /* 0x000000ffff087224 */ /* 0x000fe400078e0012 */
[----:B------:R-:W-:-:S05]  /*1220*/  IMAD.MOV.U32 R9, RZ, RZ, R17 ;  /* 0x000000ffff097224 */ /* 0x000fca00078e0011 */
[----:B------:R-:W2:Y:S08]  /*1230*/  LDC R2, c[0x0][0x630] ;  /* 0x00018c00ff027b82 */ /* 0x000eb00000000800 */
[----:B------:R-:W3:Y:S01]  /*1240*/  LDC.64 R28, c[0x0][0x620] ;  /* 0x00018800ff1c7b82 */ /* 0x000ee20000000a00 */
[----:B-1----:R-:W-:-:S04]  /*1250*/  ISETP.NE.U32.AND P0, PT, R26, RZ, PT ;  /* 0x000000ff1a00720c */ /* 0x002fc80003f05070 */
[----:B------:R-:W-:-:S13]  /*1260*/  ISETP.NE.AND.EX P0, PT, R27, RZ, PT, P0 ;  /* 0x000000ff1b00720c */ /* 0x000fda0003f05300 */
[----:B--23--:R-:W-:Y:S05]  /*1270*/  @!P0 BRA `(.L_x_14) ;  /* 0x0000000000288947 */ /* 0x00cfea0003800000 */
[----:B0-----:R-:W0:Y:S02]  /*1280*/  LDC R13, c[0x0][0x634] ;  /* 0x00018d00ff0d7b82 */ /* 0x001e240000000800 */
[----:B0-----:R-:W-:-:S05]  /*1290*/  IADD3 R13, P0, R18, R13, RZ ;  /* 0x0000000d120d7210 */ /* 0x001fca0007f1e0ff */
[----:B------:R-:W-:-:S04]  /*12a0*/  IMAD.X R15, RZ, RZ, R17, P0 ;  /* 0x000000ffff0f7224 */ /* 0x000fc800000e0611 */
[----:B------:R-:W-:-:S04]  /*12b0*/  IMAD.WIDE.U32 R8, R15, R26, RZ ;  /* 0x0000001a0f087225 */ /* 0x000fc800078e00ff */
[----:B------:R-:W-:-:S04]  /*12c0*/  IMAD.WIDE.U32 R10, P0, R13, R27, R8 ;  /* 0x0000001b0d0a7225 */ /* 0x000fc80007800008 */
[----:B------:R-:W-:-:S04]  /*12d0*/  IMAD.WIDE.U32 R8, R13, R26, RZ ;  /* 0x0000001a0d087225 */ /* 0x000fc800078e00ff */
[----:B------:R-:W-:Y:S01]  /*12e0*/  IMAD.X R13, RZ, RZ, RZ, P0 ;  /* 0x000000ffff0d7224 */ /* 0x000fe200000e06ff */
[----:B------:R-:W-:Y:S01]  /*12f0*/  IADD3 RZ, P0, R9, R10, RZ ;  /* 0x0000000a09ff7210 */ /* 0x000fe20007f1e0ff */
[----:B------:R-:W-:-:S04]  /*1300*/  IMAD.MOV.U32 R12, RZ, RZ, R11 ;  /* 0x000000ffff0c7224 */ /* 0x000fc800078e000b */
[----:B------:R-:W-:-:S08]  /*1310*/  IMAD.WIDE.U32.X R8, R15, R27, R12, P0 ;  /* 0x0000001b0f087225 */ /* 0x000fd000000e040c */
.L_x_14:
[----:B------:R-:W1:Y:S01]  /*1320*/  LDC.64 R32, c[0x0][0x640] ;  /* 0x00019000ff207b82 */ /* 0x000e620000000a00 */
[-C--:B------:R-:W-:Y:S01]  /*1330*/  SHF.R.U64 R30, R8, R2.reuse, R9 ;  /* 0x00000002081e7219 */ /* 0x080fe20000001209 */
[----:B------:R-:W-:Y:S01]  /*1340*/  IMAD.MOV.U32 R19, RZ, RZ, R17 ;  /* 0x000000ffff137224 */ /* 0x000fe200078e0011 */
[----:B------:R-:W-:Y:S01]  /*1350*/  SHF.R.U32.HI R2, RZ, R2, R9 ;  /* 0x00000002ff027219 */ /* 0x000fe20000011609 */
[----:B------:R-:W-:Y:S01]  /*1360*/  IMAD.MOV.U32 R26, RZ, RZ, 0x1 ;  /* 0x00000001ff1a7424 */ /* 0x000fe200078e00ff */
[----:B------:R-:W-:-:S03]  /*1370*/  IADD3 R11, P0, RZ, -R30, RZ ;  /* 0x8000001eff0b7210 */ /* 0x000fc60007f1e0ff */
[----:B------:R-:W2:Y:S02]  /*1380*/  LDC R10, c[0x0][0x618] ;  /* 0x00018600ff0a7b82 */ /* 0x000ea40000000800 */
[----:B------:R-:W-:-:S04]  /*1390*/  IMAD.X R9, RZ, RZ, ~R2, P0 ;  /* 0x000000ffff097224 */ /* 0x000fc800000e0e02 */
[-C--:B------:R-:W-:Y:S02]  /*13a0*/  IMAD R2, R9, R28.reuse, RZ ;  /* 0x0000001c09027224 */ /* 0x080fe400078e02ff */
[----:B0-----:R-:W0:Y:S01]  /*13b0*/  LDC R13, c[0x0][0x608] ;  /* 0x00018200ff0d7b82 */ /* 0x001e220000000800 */
[----:B------:R-:W-:-:S04]  /*13c0*/  IMAD.WIDE.U32 R8, R11, R28, R18 ;  /* 0x0000001c0b087225 */ /* 0x000fc800078e0012 */
[----:B------:R-:W-:Y:S02]  /*13d0*/  IMAD R11, R11, R29, R2 ;  /* 0x0000001d0b0b7224 */ /* 0x000fe400078e0202 */
[----:B------:R-:W-:Y:S01]  /*13e0*/  IMAD.MOV.U32 R2, RZ, RZ, -0x1 ;  /* 0xffffffffff027424 */ /* 0x000fe200078e00ff */
[----:B------:R-:W3:Y:S01]  /*13f0*/  LDC R31, c[0x0][0x658] ;  /* 0x00019600ff1f7b82 */ /* 0x000ee20000000800 */
[----:B------:R-:W-:Y:S01]  /*1400*/  IMAD.IADD R9, R9, 0x1, R11 ;  /* 0x0000000109097824 */ /* 0x000fe200078e020b */
[----:B-1----:R-:W-:-:S04]  /*1410*/  ISETP.NE.U32.AND P0, PT, R32, RZ, PT ;  /* 0x000000ff2000720c */ /* 0x002fc80003f05070 */
[----:B------:R-:W-:Y:S02]  /*1420*/  ISETP.NE.AND.EX P0, PT, R33, RZ, PT, P0 ;  /* 0x000000ff2100720c */ /* 0x000fe40003f05300 */
[----:B------:R-:W1:Y:S01]  /*1430*/  LDC R29, c[0x0][0x600] ;  /* 0x00018000ff1d7b82 */ /* 0x000e620000000800 */
[-CC-:B--2---:R-:W-:Y:S02]  /*1440*/  SHF.R.U64 R27, R8, R10.reuse, R9.reuse ;  /* 0x0000000a081b7219 */ /* 0x184fe40000001209 */
[----:B------:R-:W-:-:S05]  /*1450*/  SHF.R.U32.HI R8, RZ, R10, R9 ;  /* 0x0000000aff087219 */ /* 0x000fca0000011609 */
[----:B------:R-:W2:Y:S01]  /*1460*/  LDC R22, c[0x0][0x648] ;  /* 0x00019200ff167b82 */ /* 0x000ea20000000800 */
[-CC-:B0-----:R-:W-:Y:S02]  /*1470*/  SHF.R.U64 R34, R27, R13.reuse, R8.reuse ;  /* 0x0000000d1b227219 */ /* 0x181fe40000001208 */
[----:B------:R-:W-:-:S05]  /*1480*/  SHF.R.U32.HI R8, RZ, R13, R8 ;  /* 0x0000000dff087219 */ /* 0x000fca0000011608 */
[----:B------:R-:W0:Y:S01]  /*1490*/  LDC R24, c[0x0][0x638] ;  /* 0x00018e00ff187b82 */ /* 0x000e220000000800 */
[-CC-:B---3--:R-:W-:Y:S02]  /*14a0*/  SHF.R.U64 R36, R34, R31.reuse, R8.reuse ;  /* 0x0000001f22247219 */ /* 0x188fe40000001208 */
[-C--:B------:R-:W-:Y:S02]  /*14b0*/  SHF.L.U32 R2, R2, R31.reuse, RZ ;  /* 0x0000001f02027219 */ /* 0x080fe400000006ff */
[----:B------:R-:W-:Y:S01]  /*14c0*/  SHF.R.U32.HI R9, RZ, R31, R8 ;  /* 0x0000001fff097219 */ /* 0x000fe20000011608 */
[----:B------:R-:W-:Y:S01]  /*14d0*/  IMAD.MOV.U32 R8, RZ, RZ, R36 ;  /* 0x000000ffff087224 */ /* 0x000fe200078e0024 */
[----:B------:R-:W-:Y:S01]  /*14e0*/  LOP3.LUT R15, RZ, R2, RZ, 0x33, !PT ;  /* 0x00000002ff0f7212 */ /* 0x000fe200078e33ff */
[----:B------:R-:W3:Y:S01]  /*14f0*/  LDC R28, c[0x0][0x610] ;  /* 0x00018400ff1c7b82 */ /* 0x000ee20000000800 */
[----:B------:R-:W-:Y:S05]  /*1500*/  @!P0 BRA `(.L_x_15) ;  /* 0x0000000000288947 */ /* 0x000fea0003800000 */
[----:B------:R-:W4:Y:S02]  /*1510*/  LDC R13, c[0x0][0x64c] ;  /* 0x00019300ff0d7b82 */ /* 0x000f240000000800 */
[----:B----4-:R-:W-:-:S05]  /*1520*/  IADD3 R13, P0, R36, R13, RZ ;  /* 0x0000000d240d7210 */ /* 0x010fca0007f1e0ff */
        /* <DEDUP_REMOVED lines=8> */
.L_x_15:
[----:B--2---:R-:W-:Y:S01]  /*15b0*/  SHF.R.U64 R7, R8, R22, R9 ;  /* 0x0000001608077219 */ /* 0x004fe20000001209 */
[----:B-1----:R-:W-:Y:S01]  /*15c0*/  VIADD R8, R29, 0xffffffff ;  /* 0xffffffff1d087836 */ /* 0x002fe20000000000 */
[----:B------:R-:W-:Y:S01]  /*15d0*/  SHF.L.U32 R2, R26, R31, RZ ;  /* 0x0000001f1a027219 */ /* 0x000fe200000006ff */
[----:B------:R-:W-:Y:S01]  /*15e0*/  @P1 IMAD R21, R25, R20, R6 ;  /* 0x0000001419151224 */ /* 0x000fe200078e0206 */
[----:B------:R-:W-:Y:S01]  /*15f0*/  LOP3.LUT R15, R34, R15, RZ, 0xc0, !PT ;  /* 0x0000000f220f7212 */ /* 0x000fe200078ec0ff */
[----:B------:R-:W-:Y:S01]  /*1600*/  IMAD.MOV R9, RZ, RZ, -R7 ;  /* 0x000000ffff097224 */ /* 0x000fe200078e0a07 */
[----:B------:R-:W-:-:S03]  /*1610*/  LOP3.LUT R8, R27, R8, RZ, 0xc0, !PT ;  /* 0x000000081b087212 */ /* 0x000fc600078ec0ff */
[----:B------:R-:W-:Y:S02]  /*1620*/  IMAD R6, R2, R7, R15 ;  /* 0x0000000702067224 */ /* 0x000fe400078e020f */
[----:B0-----:R-:W-:Y:S02]  /*1630*/  IMAD R2, R9, R24, R36 ;  /* 0x0000001809027224 */ /* 0x001fe400078e0224 */
[----:B---3--:R-:W-:Y:S02]  /*1640*/  IMAD R19, R6, R28, R21 ;  /* 0x0000001c06137224 */ /* 0x008fe400078e0215 */
[----:B------:R-:W-:Y:S02]  /*1650*/  IMAD R2, R2, R29, R8 ;  /* 0x0000001d02027224 */ /* 0x000fe400078e0208 */
[----:B------:R-:W-:-:S03]  /*1660*/  IMAD.MOV.U32 R6, RZ, RZ, 0x1 ;  /* 0x00000001ff067424 */ /* 0x000fc600078e00ff */
[----:B------:R-:W-:Y:S02]  /*1670*/  SEL R22, R2, R19, !P1 ;  /* 0x0000001302167207 */ /* 0x000fe40004800000 */
[----:B------:R-:W-:Y:S01]  /*1680*/  SEL R19, R19, R2, !P1 ;  /* 0x0000000213137207 */ /* 0x000fe20004800000 */
[----:B------:R-:W-:Y:S01]  /*1690*/  IMAD.MOV.U32 R2, RZ, RZ, R30 ;  /* 0x000000ffff027224 */ /* 0x000fe200078e001e */
[----:B------:R-:W-:-:S07]  /*16a0*/  PRMT R8, R6, 0x7610, R8 ;  /* 0x0000761006087816 */ /* 0x000fce0000000008 */
.L_x_13:
[----:B------:R-:W-:Y:S05]  /*16b0*/  @!P2 BRA `(.L_x_16) ;  /* 0x00000000000ca947 */ /* 0x000fea0003800000 */
[----:B------:R-:W-:Y:S01]  /*16c0*/  UCGABAR_WAIT ;  /* 0x0000000000007dc7 */ /* 0x000fe20008000000 */
[----:B------:R-:W-:Y:S01]  /*16d0*/  CCTL.IVALL ;  /* 0x00000000ff00798f */ /* 0x000fe20002000000 */
[----:B------:R-:W-:Y:S05]  /*16e0*/  BRA `(.L_x_17) ;  /* 0x0000000000047947 */ /* 0x000fea0003800000 */
.L_x_16:
[----:B------:R-:W-:Y:S06]  /*16f0*/  BAR.SYNC.DEFER_BLOCKING 0x0 ;  /* 0x0000000000007b1d */ /* 0x000fec0000010000 */
.L_x_17:
[----:B------:R-:W-:Y:S05]  /*1700*/  @!P4 BRA `(.L_x_18) ;  /* 0x0000003400a0c947 */ /* 0x000fea0003800000 */
[----:B------:R-:W-:-:S13]  /*1710*/  ISETP.GT.U32.AND P0, PT, R35, 0x1, PT ;  /* 0x000000012300780c */ /* 0x000fda0003f04070 */
[----:B------:R-:W-:Y:S05]  /*1720*/  @P0 EXIT ;  /* 0x000000000000094d */ /* 0x000fea0003800000 */
.L_x_19:
[----:B------:R-:W-:-:S08]  /*1730*/  NOP ;  /* 0x0000000000007918 */ /* 0x000fd00000000000 */
[----:B------:R-:W1:Y:S02]  /*1740*/  USETMAXREG.TRY_ALLOC.CTAPOOL UP0, 0xe8 ;  /* 0x000000e8000079c8 */ /* 0x000e640008000600 */
[----:B-1----:R-:W-:-:S13]  /*1750*/  PLOP3.LUT P0, PT, PT, PT, UP0, 0x80, 0x0 ;  /* 0x000000000000781c */ /* 0x002fda0003f0f008 */
[----:B------:R-:W-:Y:S05]  /*1760*/  @!P0 BRA `(.L_x_19) ;  /* 0xfffffffc00f08947 */ /* 0x000fea000383ffff */
[----:B------:R-:W-:-:S13]  /*1770*/  LOP3.LUT P0, RZ, R8, 0xff, RZ, 0xc0, !PT ;  /* 0x000000ff08ff7812 */ /* 0x000fda000780c0ff */
[----:B------:R-:W-:Y:S05]  /*1780*/  @!P0 EXIT ;  /* 0x000000000000894d */ /* 0x000fea0003800000 */
[----:B------:R-:W1:Y:S01]  /*1790*/  S2UR UR4, SR_CgaCtaId ;  /* 0x00000000000479c3 */ /* 0x000e620000008800 */
[----:B------:R-:W-:Y:S01]  /*17a0*/  VIADD R14, R14, 0xffffffff ;  /* 0xffffffff0e0e7836 */ /* 0x000fe20000000000 */
[CC--:B------:R-:W-:Y:S01]  /*17b0*/  LEA.HI R4, R0.reuse, R3.reuse, RZ, 0x2 ;  /* 0x0000000300047211 */ /* 0x0c0fe200078f10ff */
[----:B------:R-:W-:Y:S01]  /*17c0*/  UMOV UR41, 0x400 ;  /* 0x0000040000297882 */ /* 0x000fe20000000000 */
[----:B------:R-:W-:Y:S01]  /*17d0*/  LEA.HI R0, R0, R3, RZ, 0x5 ;  /* 0x0000000300007211 */ /* 0x000fe200078f28ff */
[----:B------:R-:W-:Y:S01]  /*17e0*/  UISETP.LT.AND UP0, UPT, UR40, 0x1, UPT ;  /* 0x000000012800788c */ /* 0x000fe2000bf01270 */
[----:B------:R-:W-:Y:S01]  /*17f0*/  R2UR UR42, R14 ;  /* 0x000000000e2a72ca */ /* 0x000fe200000e0000 */
[----:B------:R-:W-:Y:S01]  /*1800*/  ULDC UR6, c[0x0][0x284] ;  /* 0x0000a10000067ab9 */ /* 0x000fe20000000800 */
[--C-:B------:R-:W-:Y:S01]  /*1810*/  SHF.R.S32.HI R60, RZ, 0x2, R4.reuse ;  /* 0x00000002ff3c7819 */ /* 0x100fe20000011404 */
[----:B------:R-:W-:Y:S01]  /*1820*/  USEL UR43, UR40, 0x1, UP0 ;  /* 0x00000001282b7887 */ /* 0x000fe20008000000 */
[----:B------:R-:W-:Y:S01]  /*1830*/  SHF.R.S32.HI R5, RZ, 0x1f, R4 ;  /* 0x0000001fff057819 */ /* 0x000fe20000011404 */
[----:B------:R-:W-:Y:S01]  /*1840*/  USHF.L.U32 UR46, UR40, 0x1, URZ ;  /* 0x00000001282e7899 */ /* 0x000fe2000800063f */
[----:B------:R-:W-:Y:S01]  /*1850*/  LOP3.LUT R62, R4, 0xfffffffc, RZ, 0xc0, !PT ;  /* 0xfffffffc043e7812 */ /* 0x000fe200078ec0ff */
[----:B------:R-:W-:Y:S01]  /*1860*/  UIADD3 UR43, -UR43, UR40, URZ ;  /* 0x000000282b2b7290 */ /* 0x000fe2000fffe13f */
[----:B------:R-:W-:-:S02]  /*1870*/  LEA.HI R5, R5, R60, RZ, 0x3 ;  /* 0x0000003c05057211 */ /* 0x000fc400078f18ff */
[----:B------:R-:W-:Y:S01]  /*1880*/  ISETP.NE.AND P0, PT, R14, RZ, PT ;  /* 0x000000ff0e00720c */ /* 0x000fe20003f05270 */
[----:B------:R-:W-:Y:S01]  /*1890*/  IMAD.IADD R62, R3, 0x1, -R62 ;  /* 0x00000001033e7824 */ /* 0x000fe200078e0a3e */
[----:B------:R-:W-:Y:S01]  /*18a0*/  LOP3.LUT R5, R5, 0xfffffff8, RZ, 0xc0, !PT ;  /* 0xfffffff805057812 */ /* 0x000fe200078ec0ff */
[----:B------:R-:W-:Y:S01]  /*18b0*/  USHF.L.U32 UR42, UR42, 0x3, URZ ;  /* 0x000000032a2a7899 */ /* 0x000fe2000800063f */
[----:B------:R-:W-:Y:S02]  /*18c0*/  LOP3.LUT R72, R16, 0x1, RZ, 0xfc, !PT ;  /* 0x0000000110487812 */ /* 0x000fe400078efcff */
[----:B------:R-:W-:Y:S01]  /*18d0*/  SEL R73, RZ, 0x1, P0 ;  /* 0x00000001ff497807 */ /* 0x000fe20000000000 */
[----:B------:R-:W-:Y:S01]  /*18e0*/  IMAD.IADD R60, R60, 0x1, -R5 ;  /* 0x000000013c3c7824 */ /* 0x000fe200078e0a05 */
[----:B-1----:R-:W-:Y:S01]  /*18f0*/  ULEA UR41, UR4, UR41, 0x18 ;  /* 0x0000002904297291 */ /* 0x002fe2000f8ec03f */
[----:B------:R-:W-:Y:S01]  /*1900*/  SHF.R.S32.HI R5, RZ, 0x5, R0 ;  /* 0x00000005ff057819 */ /* 0x000fe20000011400 */
[----:B------:R-:W-:-:S02]  /*1910*/  IMAD.U32 R64, RZ, RZ, UR42 ;  /* 0x0000002aff407e24 */ /* 0x000fc4000f8e00ff */
[----:B------:R-:W-:Y:S01]  /*1920*/  UIADD3 UR47, UR41, 0x1d0, URZ ;  /* 0x000001d0292f7890 */ /* 0x000fe2000fffe03f */
[--C-:B------:R-:W-:Y:S01]  /*1930*/  SHF.R.S32.HI R61, RZ, 0x1f, R60.reuse ;  /* 0x0000001fff3d7819 */ /* 0x100fe2000001143c */
[----:B------:R-:W-:Y:S01]  /*1940*/  UIADD3 UR4, UR41, 0x1c300, URZ ;  /* 0x0001c30029047890 */ /* 0x000fe2000fffe03f */
[C-C-:B------:R-:W-:Y:S01]  /*1950*/  IMAD R67, R5.reuse, -0x10, -R60.reuse ;  /* 0xfffffff005437824 */ /* 0x140fe200078e0a3c */
[----:B------:R-:W-:Y:S01]  /*1960*/  UIADD3 UR5, UR41, 0x300, URZ ;  /* 0x0000030029057890 */ /* 0x000fe2000fffe03f */
[C---:B------:R-:W-:Y:S01]  /*1970*/  LOP3.LUT R66, R64.reuse, 0x8, RZ, 0xc0, !PT ;  /* 0x0000000840427812 */ /* 0x040fe200078ec0ff */
[----:B------:R-:W-:Y:S01]  /*1980*/  USHF.R.U32.HI UR4, URZ, 0x4, UR4 ;  /* 0x000000043f047899 */ /* 0x000fe20008011604 */
[----:B------:R-:W-:Y:S01]  /*1990*/  IMAD.U32 R63, RZ, RZ, UR47 ;  /* 0x0000002fff3f7e24 */ /* 0x000fe2000f8e00ff */
[----:B------:R-:W-:Y:S01]  /*19a0*/  USHF.R.U32.HI UR5, URZ, 0x4, UR5 ;  /* 0x000000043f057899 */ /* 0x000fe20008011605 */
[----:B------:R-:W-:Y:S01]  /*19b0*/  IMAD.WIDE R60, R5, 0x10, R60 ;  /* 0x00000010053c7825 */ /* 0x000fe200078e023c */
[----:B------:R-:W-:Y:S01]  /*19c0*/  ULOP3.LUT UR4, UR4, 0x3fff, URZ, 0xc0, !UPT ;  /* 0x00003fff04047892 */ /* 0x000fe2000f8ec03f */
[----:B------:R-:W-:Y:S01]  /*19d0*/  LOP3.LUT R64, R64, 0x8, RZ, 0xc, !PT ;  /* 0x0000000840407812 */ /* 0x000fe200078e0cff */
[----:B------:R-:W-:Y:S01]  /*19e0*/  ULOP3.LUT UR5, UR5, 0x3fff, URZ, 0xc0, !UPT ;  /* 0x00003fff05057892 */ /* 0x000fe2000f8ec03f */
[----:B------:R-:W-:Y:S01]  /*19f0*/  VIADD R65, R63, UR42 ;  /* 0x0000002a3f417c36 */ /* 0x000fe20008000000 */
[----:B------:R-:W-:Y:S01]  /*1a00*/  LOP3.LUT R66, R66, 0x18, RZ, 0x3c, !PT ;  /* 0x0000001842427812 */ /* 0x000fe200078e3cff */
[----:B------:R-:W-:Y:S01]  /*1a10*/  VIADD R67, R67, UR6 ;  /* 0x0000000643437c36 */ /* 0x000fe20008000000 */
[----:B------:R-:W-:-:S02]  /*1a20*/  ULOP3.LUT UR44, UR4, 0x10000, URZ, 0xfc, !UPT ;  /* 0x00010000042c7892 */ /* 0x000fc4000f8efc3f */
[----:B------:R-:W-:-:S12]  /*1a30*/  ULOP3.LUT UR45, UR5, 0x10000, URZ, 0xfc, !UPT ;  /* 0x00010000052d7892 */ /* 0x000fd8000f8efc3f */
.L_x_103:
[----:B------:R-:W-:Y:S01]  /*1a40*/  SHF.L.U32 R0, R73, 0x1f, RZ ;  /* 0x0000001f49007819 */ /* 0x000fe200000006ff */
[----:B------:R-:W-:Y:S02]  /*1a50*/  ULDC UR4, c[0x0][0x28c] ;  /* 0x0000a30000047ab9 */ /* 0x000fe40000000800 */
[----:B------:R-:W-:Y:S01]  /*1a60*/  ISETP.LT.AND P1, PT, RZ, UR4, PT ;  /* 0x00000004ff007c0c */ /* 0x000fe2000bf21270 */
[----:B-1----:R-:W1:Y:S02]  /*1a70*/  SYNCS.PHASECHK.TRANS64.TRYWAIT P0, [R63+UR42], R0 ;  /* 0x000000003f0075a7 */ /* 0x002e64000800016a */
[----:B-1-34-:R-:W-:Y:S10]  /*1a80*/  @!P0 BRA `(.L_x_20) ;  /* 0x0000005000388947 */ /* 0x01aff40003800000 */
.L_x_149:
[----:B------:R-:W-:Y:S05]  /*1a90*/  @P1 BRA `(.L_x_21) ;  /* 0x0000000000401947 */ /* 0x000fea0003800000 */
[----:B-1----:R-:W-:Y:S01]  /*1aa0*/  MOV R0, 0x0 ;  /* 0x0000000000007802 */ /* 0x002fe20000000f00 */
[----:B------:R-:W-:Y:S01]  /*1ab0*/  ULDC.64 UR4, c[0x4][0x68] ;  /* 0x01001a0000047ab9 */ /* 0x000fe20000000a00 */
[----:B------:R-:W-:Y:S01]  /*1ac0*/  ULDC.64 UR6, c[0x4][0x8] ;  /* 0x0100020000067ab9 */ /* 0x000fe20000000a00 */
[----:B------:R-:W-:Y:S01]  /*1ad0*/  IMAD.U32 R4, RZ, RZ, UR4 ;  /* 0x00000004ff047e24 */ /* 0x000fe2000f8e00ff */
[----:B------:R1:W2:Y:S01]  /*1ae0*/  LDC.64 R14, c[0x4][R0] ;  /* 0x01000000000e7b82 */ /* 0x0002a20000000a00 */
[----:B------:R-:W-:Y:S01]  /*1af0*/  IMAD.U32 R5, RZ, RZ, UR5 ;  /* 0x00000005ff057e24 */ /* 0x000fe2000f8e00ff */
[----:B------:R-:W-:Y:S01]  /*1b00*/  ULDC.64 UR4, c[0x4][0x70] ;  /* 0x01001c0000047ab9 */ /* 0x000fe20000000a00 */
[----:B------:R-:W-:Y:S02]  /*1b10*/  IMAD.U32 R10, RZ, RZ, UR6 ;  /* 0x00000006ff0a7e24 */ /* 0x000fe4000f8e00ff */
[----:B------:R-:W-:Y:S02]  /*1b20*/  IMAD.U32 R6, RZ, RZ, UR4 ;  /* 0x00000004ff067e24 */ /* 0x000fe4000f8e00ff */
[----:B------:R-:W-:-:S02]  /*1b30*/  IMAD.U32 R7, RZ, RZ, UR5 ;  /* 0x00000005ff077e24 */ /* 0x000fc4000f8e00ff */
[----:B------:R-:W-:Y:S02]  /*1b40*/  IMAD.U32 R11, RZ, RZ, UR7 ;  /* 0x00000007ff0b7e24 */ /* 0x000fe4000f8e00ff */
[----:B------:R-:W-:Y:S02]  /*1b50*/  IMAD.MOV.U32 R8, RZ, RZ, 0x1e1 ;  /* 0x000001e1ff087424 */ /* 0x000fe400078e00ff */
[----:B0-----:R-:W-:Y:S02]  /*1b60*/  IMAD.MOV.U32 R12, RZ, RZ, 0x1 ;  /* 0x00000001ff0c7424 */ /* 0x001fe400078e00ff */
[----:B-1----:R-:W-:-:S07]  /*1b70*/  IMAD.MOV.U32 R13, RZ, RZ, RZ ;  /* 0x000000ffff0d7224 */ /* 0x002fce00078e00ff */
[----:B------:R-:W-:-:S07]  /*1b80*/  LEPC R20, `(.L_x_21) ;  /* 0x000000001014794e */ /* 0x000fce0000000000 */
[----:B--2--5:R-:W-:Y:S05]  /*1b90*/  CALL.ABS.NOINC R14 ;  /* 0x000000000e007343 */ /* 0x024fea0003c00000 */
.L_x_21:
[----:B------:R-:W-:-:S13]  /*1ba0*/  ISETP.NE.AND P0, PT, R72, 0x3, PT ;  /* 0x000000034800780c */ /* 0x000fda0003f05270 */
[----:B------:R-:W-:Y:S05]  /*1bb0*/  @!P0 BRA `(.L_x_22) ;  /* 0x0000000000048947 */ /* 0x000fea0003800000 */
[----:B------:R-:W-:Y:S01]  /*1bc0*/  BPT.TRAP 0x1 ;  /* 0x000000040000795c */ /* 0x000fe20000300000 */
.L_x_22:
[----:B------:R-:W-:Y:S02]  /*1bd0*/  IMAD.U32 R3, RZ, RZ, UR39 ;  /* 0x00000027ff037e24 */ /* 0x000fe4000f8e00ff */
[----:B-1----:R-:W-:-:S03]  /*1be0*/  IMAD.U32 R0, RZ, RZ, UR38 ;  /* 0x00000026ff007e24 */ /* 0x002fc6000f8e00ff */
[----:B------:R-:W-:Y:S02]  /*1bf0*/  LEA R3, R3, UR41, 0x3 ;  /* 0x0000002903037c11 */ /* 0x000fe4000f8e18ff */
[----:B------:R-:W-:-:S04]  /*1c00*/  SHF.L.U32 R0, R0, 0x1f, RZ ;  /* 0x0000001f00007819 */ /* 0x000fc800000006ff */
[----:B------:R1:W2:Y:S01]  /*1c10*/  SYNCS.PHASECHK.TRANS64.TRYWAIT P1, [R3+URZ], R0 ;  /* 0x00000000030075a7 */ /* 0x0002a2000802017f */
[----:B------:R-:W-:Y:S05]  /*1c20*/  @!P0 BRA `(.L_x_23) ;  /* 0x0000000000048947 */ /* 0x000fea0003800000 */
[----:B------:R-:W-:Y:S01]  /*1c30*/  BPT.TRAP 0x1 ;  /* 0x000000040000795c */ /* 0x000fe20000300000 */
.L_x_23:
[----:B--2---:R-:W-:Y:S05]  /*1c40*/  @P1 BRA `(.L_x_24) ;  /* 0x0000000000081947 */ /* 0x004fea0003800000 */
[----:B------:R-:W2:Y:S02]  /*1c50*/  SYNCS.PHASECHK.TRANS64.TRYWAIT P1, [R3+URZ], R0 ;  /* 0x00000000030075a7 */ /* 0x000ea4000802017f */
[----:B--2---:R-:W-:Y:S05]  /*1c60*/  @!P1 BRA `(.L_x_25) ;  /* 0x0000004c00d49947 */ /* 0x004fea0003800000 */
.L_x_24:
[----:B------:R-:W-:Y:S05]  /*1c70*/  WARPSYNC.ALL ;  /* 0x0000000000007948 */ /* 0x000fea0003800000 */
[----:B------:R-:W-:Y:S01]  /*1c80*/  ULEA UR4, UR39, UR45, 0x8 ;  /* 0x0000002d27047291 */ /* 0x000fe2000f8e403f */
[----:B------:R-:W-:Y:S01]  /*1c90*/  WARPGROUP.ARRIVE ;  /* 0x00000000000079c5 */ /* 0x000fe20000000000 */
[----:B------:R-:W-:Y:S01]  /*1ca0*/  ULEA UR6, UR39, UR44, 0x8 ;  /* 0x0000002c27067291 */ /* 0x000fe2000f8e403f */
[----:B-12---:R-:W-:Y:S01]  /*1cb0*/  IMAD.U32 R0, RZ, RZ, UR43 ;  /* 0x0000002bff007e24 */ /* 0x006fe2000f8e00ff */
[----:B------:R-:W-:Y:S01]  /*1cc0*/  UMOV UR5, 0x80000020 ;  /* 0x8000002000057882 */ /* 0x000fe20000000000 */
[----:B------:R-:W-:-:S03]  /*1cd0*/  UMOV UR7, 0x80000020 ;  /* 0x8000002000077882 */ /* 0x000fc60000000000 */
[----:B------:R-:W-:-:S03]  /*1ce0*/  ISETP.GE.AND P1, PT, R0, 0x1, PT ;  /* 0x000000010000780c */ /* 0x000fc60003f26270 */
[----:B------:R-:W-:Y:S01]  /*1cf0*/  HGMMA.64x64x16.F32.BF16 R24, gdesc[UR4], RZ, !UPT, gsb0 ;  /* 0x00e00000041879f0 */ /* 0x000fe2000c0018ff */
[----:B------:R-:W-:Y:S02]  /*1d00*/  UIADD3 UR4, UR4, 0x2, URZ ;  /* 0x0000000204047890 */ /* 0x000fe4000fffe03f */
[----:B------:R-:W-:Y:S01]  /*1d10*/  UIADD3 UR6, UR6, 0x2, URZ ;  /* 0x0000000206067890 */ /* 0x000fe2000fffe03f */
[----:B------:R-:W-:Y:S01]  /*1d20*/  UMOV UR5, 0x80000020 ;  /* 0x8000002000057882 */ /* 0x000fe20000000000 */
[----:B------:R-:W-:Y:S01]  /*1d30*/  UMOV UR7, 0x80000020 ;  /* 0x8000002000077882 */ /* 0x000fe20000000000 */
[----:B------:R-:W-:Y:S02]  /*1d40*/  WARPGROUP.DEPBAR.LE gsb0, 0x0 ;  /* 0x00008000000079c5 */ /* 0x000fe40000010000 */
[----:B------:R-:W-:-:S06]  /*1d50*/  WARPGROUP.ARRIVE ;  /* 0x00000000000079c5 */ /* 0x000fcc0000000000 */
[----:B------:R-:W-:Y:S03]  /*1d60*/  HGMMA.64x64x16.F32.BF16 R24, gdesc[UR4], R24, gsb0 ;  /* 0x00e00000041879f0 */ /* 0x000fe60008001818 */
[----:B------:R-:W-:Y:S02]  /*1d70*/  WARPGROUP.DEPBAR.LE gsb0, 0x0 ;  /* 0x00008000000079c5 */ /* 0x000fe40000010000 */
[----:B------:R-:W-:Y:S05]  /*1d80*/  @!P1 BRA `(.L_x_26) ;  /* 0x0000000000d49947 */ /* 0x000fea0003800000 */
[----:B------:R-:W-:Y:S01]  /*1d90*/  UIADD3 UR4, UR39, 0x1, URZ ;  /* 0x0000000127047890 */ /* 0x000fe2000fffe03f */
[----:B------:R-:W-:Y:S02]  /*1da0*/  IMAD.U32 R0, RZ, RZ, UR43 ;  /* 0x0000002bff007e24 */ /* 0x000fe4000f8e00ff */
[----:B------:R-:W-:Y:S01]  /*1db0*/  IMAD.U32 R3, RZ, RZ, UR39 ;  /* 0x00000027ff037e24 */ /* 0x000fe2000f8e00ff */
[----:B------:R-:W-:-:S04]  /*1dc0*/  UISETP.NE.AND UP0, UPT, UR4, 0x1c, UPT ;  /* 0x0000001c0400788c */ /* 0x000fc8000bf05270 */
[----:B------:R-:W-:Y:S02]  /*1dd0*/  USEL UR5, URZ, 0x1, UP0 ;  /* 0x000000013f057887 */ /* 0x000fe40008000000 */
[----:B------:R-:W-:Y:S02]  /*1de0*/  USEL UR8, UR4, URZ, UP0 ;  /* 0x0000003f04087287 */ /* 0x000fe40008000000 */
[----:B------:R-:W-:-:S06]  /*1df0*/  ULOP3.LUT UR5, UR38, UR5, URZ, 0x3c, !UPT ;  /* 0x0000000526057292 */ /* 0x000fcc000f8e3c3f */
[----:B------:R-:W-:-:S07]  /*1e00*/  IMAD.U32 R6, RZ, RZ, UR5 ;  /* 0x00000005ff067e24 */ /* 0x000fce000f8e00ff */
.L_x_33:
[----:B------:R-:W-:Y:S05]  /*1e10*/  @!P0 BRA `(.L_x_27) ;  /* 0x0000000000048947 */ /* 0x000fea0003800000 */
[----:B------:R-:W-:Y:S01]  /*1e20*/  BPT.TRAP 0x1 ;  /* 0x000000040000795c */ /* 0x000fe20000300000 */
.L_x_27:
[----:B------:R-:W-:Y:S01]  /*1e30*/  ULEA UR4, UR8, UR41, 0x3 ;  /* 0x0000002908047291 */ /* 0x000fe2000f8e183f */
[----:B------:R-:W-:-:S08]  /*1e40*/  SHF.L.U32 R4, R6, 0x1f, RZ ;  /* 0x0000001f06047819 */ /* 0x000fd000000006ff */
[----:B------:R1:W2:Y:S01]  /*1e50*/  SYNCS.PHASECHK.TRANS64.TRYWAIT P1, [UR4], R4 ;  /* 0x00000004ff0075a7 */ /* 0x0002a20008020144 */
[----:B------:R-:W-:Y:S05]  /*1e60*/  @!P0 BRA `(.L_x_28) ;  /* 0x0000000000048947 */ /* 0x000fea0003800000 */
[----:B------:R-:W-:Y:S01]  /*1e70*/  BPT.TRAP 0x1 ;  /* 0x000000040000795c */ /* 0x000fe20000300000 */
.L_x_28:
[----:B--2---:R-:W-:Y:S05]  /*1e80*/  @P1 BRA `(.L_x_29) ;  /* 0x0000000000081947 */ /* 0x004fea0003800000 */
[----:B------:R-:W2:Y:S02]  /*1e90*/  SYNCS.PHASECHK.TRANS64.TRYWAIT P1, [UR4], R4 ;  /* 0x00000004ff0075a7 */ /* 0x000ea40008020144 */
[----:B--2---:R-:W-:Y:S05]  /*1ea0*/  @!P1 BRA `(.L_x_30) ;  /* 0x0000004c00589947 */ /* 0x004fea0003800000 */
.L_x_29:
[----:B------:R-:W-:Y:S01]  /*1eb0*/  ULEA UR4, UR8, UR45, 0x8 ;  /* 0x0000002d08047291 */ /* 0x000fe2000f8e403f */
[----:B------:R-:W-:Y:S01]  /*1ec0*/  WARPGROUP.ARRIVE ;  /* 0x00000000000079c5 */ /* 0x000fe20000000000 */
[----:B------:R-:W-:Y:S01]  /*1ed0*/  ULEA UR6, UR8, UR44, 0x8 ;  /* 0x0000002c08067291 */ /* 0x000fe2000f8e403f */
[----:B------:R-:W-:Y:S01]  /*1ee0*/  UMOV UR5, 0x80000020 ;  /* 0x8000002000057882 */ /* 0x000fe20000000000 */
[----:B------:R-:W-:-:S07]  /*1ef0*/  UMOV UR7, 0x80000020 ;  /* 0x8000002000077882 */ /* 0x000fce0000000000 */
[----:B------:R-:W-:Y:S01]  /*1f00*/  HGMMA.64x64x16.F32.BF16 R24, gdesc[UR4], R24, gsb0 ;  /* 0x00e00000041879f0 */ /* 0x000fe20008001818 */
        /* <DEDUP_REMOVED lines=9> */
[----:B------:R-:W-:Y:S01]  /*1fa0*/  BPT.TRAP 0x1 ;  /* 0x000000040000795c */ /* 0x000fe20000300000 */
.L_x_31:
[----:B------:R-:W-:-:S13]  /*1fb0*/  ISETP.NE.AND P1, PT, R57, RZ, PT ;  /* 0x000000ff3900720c */ /* 0x000fda0003f25270 */
[----:B-12---:R-:W-:-:S05]  /*1fc0*/  @P1 LEA R4, R3, UR41, 0x3 ;  /* 0x0000002903041c11 */ /* 0x006fca000f8e18ff */
[----:B------:R-:W-:-:S05]  /*1fd0*/  @P1 VIADD R5, R4, 0xe0 ;  /* 0x000000e004051836 */ /* 0x000fca0000000000 */
[----:B------:R-:W-:-:S04]  /*1fe0*/  @P1 PRMT R5, R56, 0x654, R5 ;  /* 0x0000065438051816 */ /* 0x000fc80000000005 */
[----:B------:R1:W-:Y:S01]  /*1ff0*/  @P1 SYNCS.ARRIVE.TRANS64.RED.A1T0 RZ, [R5+URZ], RZ ;  /* 0x000000ff05ff19a7 */ /* 0x0003e2000810043f */
[----:B------:R-:W-:-:S13]  /*2000*/  ISETP.GT.U32.AND P1, PT, R16, 0x1, PT ;  /* 0x000000011000780c */ /* 0x000fda0003f24070 */
[----:B-1----:R-:W-:Y:S05]  /*2010*/  @P1 BRA `(.L_x_32) ;  /* 0x0000000000041947 */ /* 0x002fea0003800000 */
[----:B------:R-:W-:Y:S01]  /*2020*/  BPT.TRAP 0x1 ;  /* 0x000000040000795c */ /* 0x000fe20000300000 */
.L_x_32:
[----:B------:R-:W-:Y:S01]  /*2030*/  UIADD3 UR8, UR8, 0x1, URZ ;  /* 0x0000000108087890 */ /* 0x000fe2000fffe03f */
[C---:B------:R-:W-:Y:S01]  /*2040*/  ISETP.GT.AND P2, PT, R0.reuse, 0x1, PT ;  /* 0x000000010000780c */ /* 0x040fe20003f44270 */
[----:B------:R-:W-:Y:S02]  /*2050*/  VIADD R3, R3, 0x1 ;  /* 0x0000000103037836 */ /* 0x000fe40000000000 */
[----:B------:R-:W-:Y:S01]  /*2060*/  UISETP.NE.AND UP0, UPT, UR8, 0x1c, UPT ;  /* 0x0000001c0800788c */ /* 0x000fe2000bf05270 */
[----:B------:R-:W-:Y:S02]  /*2070*/  VIADD R0, R0, 0xffffffff ;  /* 0xffffffff00007836 */ /* 0x000fe40000000000 */
[C---:B------:R-:W-:Y:S01]  /*2080*/  ISETP.NE.AND P1, PT, R3.reuse, 0x1c, PT ;  /* 0x0000001c0300780c */ /* 0x040fe20003f25270 */
[----:B------:R-:W-:Y:S02]  /*2090*/  USEL UR4, URZ, 0x1, UP0 ;  /* 0x000000013f047887 */ /* 0x000fe40008000000 */
[----:B------:R-:W-:Y:S01]  /*20a0*/  USEL UR8, UR8, URZ, UP0 ;  /* 0x0000003f08087287 */ /* 0x000fe20008000000 */
[----:B------:R-:W-:-:S03]  /*20b0*/  SEL R3, R3, RZ, P1 ;  /* 0x000000ff03037207 */ /* 0x000fc60000800000 */
[----:B------:R-:W-:Y:S01]  /*20c0*/  LOP3.LUT R6, R6, UR4, RZ, 0x3c, !PT ;  /* 0x0000000406067c12 */ /* 0x000fe2000f8e3cff */
[----:B------:R-:W-:Y:S07]  /*20d0*/  @P2 BRA `(.L_x_33) ;  /* 0xfffffffc004c2947 */ /* 0x000fee000383ffff */
.L_x_26:
[----:B------:R-:W1:Y:S01]  /*20e0*/  LDC R0, c[0x0][0x28c] ;  /* 0x0000a300ff007b82 */ /* 0x000e620000000800 */
[----:B------:R2:W-:Y:S01]  /*20f0*/  SYNCS.ARRIVE.TRANS64.A1T0 RZ, [R64+UR47], RZ ;  /* 0x000000ff40ff79a7 */ /* 0x0005e2000810002f */
[----:B-1----:R-:W-:-:S13]  /*2100*/  ISETP.GE.AND P1, PT, R0, 0x1, PT ;  /* 0x000000010000780c */ /* 0x002fda0003f26270 */
[----:B--2---:R-:W-:Y:S05]  /*2110*/  @!P1 BRA `(.L_x_34) ;  /* 0x0000000000449947 */ /* 0x004fea0003800000 */
[----:B------:R-:W-:Y:S05]  /*2120*/  @!P0 BRA `(.L_x_35) ;  /* 0x0000000000048947 */ /* 0x000fea0003800000 */
[----:B------:R-:W-:Y:S01]  /*2130*/  BPT.TRAP 0x1 ;  /* 0x000000040000795c */ /* 0x000fe20000300000 */
.L_x_35:
[----:B------:R-:W-:-:S13]  /*2140*/  ISETP.NE.AND P0, PT, R57, RZ, PT ;  /* 0x000000ff3900720c */ /* 0x000fda0003f05270 */
[----:B------:R-:W-:-:S05]  /*2150*/  VOTEU.ANY UP0, P0 ;  /* 0x00000000003f7886 */ /* 0x000fca0000000100 */
[----:B------:R-:W-:-:S06]  /*2160*/  @UP0 UIADD3 UR4, UR43, UR39, URZ ;  /* 0x000000272b040290 */ /* 0x000fcc000fffe03f */
[----:B------:R-:W-:Y:S02]  /*2170*/  IMAD.U32 R4, RZ, RZ, UR4 ;  /* 0x00000004ff047e24 */ /* 0x000fe4000f8e00ff */
[----:B------:R-:W-:-:S03]  /*2180*/  IMAD.U32 R3, RZ, RZ, UR4 ;  /* 0x00000004ff037e24 */ /* 0x000fc6000f8e00ff */
[----:B------:R-:W-:-:S05]  /*2190*/  @P0 SHF.R.U32.HI R4, RZ, 0x2, R4 ;  /* 0x00000002ff040819 */ /* 0x000fca0000011604 */
[----:B------:R-:W-:-:S04]  /*21a0*/  @P0 IMAD.WIDE.U32 R4, R4, 0x24924925, RZ ;  /* 0x2492492504040825 */ /* 0x000fc800078e00ff */
[----:B------:R-:W-:-:S05]  /*21b0*/  @P0 IMAD R4, R5, -0x1c, R3 ;  /* 0xffffffe405040824 */ /* 0x000fca00078e0203 */
[----:B------:R-:W-:-:S05]  /*21c0*/  @P0 LEA R4, R4, UR41, 0x3 ;  /* 0x0000002904040c11 */ /* 0x000fca000f8e18ff */
[----:B------:R-:W-:-:S05]  /*21d0*/  @P0 VIADD R3, R4, 0xe0 ;  /* 0x000000e004030836 */ /* 0x000fca0000000000 */
[----:B------:R-:W-:-:S04]  /*21e0*/  @P0 PRMT R3, R56, 0x654, R3 ;  /* 0x0000065438030816 */ /* 0x000fc80000000003 */
[----:B------:R1:W-:Y:S01]  /*21f0*/  @P0 SYNCS.ARRIVE.TRANS64.RED.A1T0 RZ, [R3+URZ], RZ ;  /* 0x000000ff03ff09a7 */ /* 0x0003e2000810043f */
[----:B------:R-:W-:-:S13]  /*2200*/  ISETP.GT.U32.AND P0, PT, R16, 0x1, PT ;  /* 0x000000011000780c */ /* 0x000fda0003f04070 */
[----:B-1----:R-:W-:Y:S05]  /*2210*/  @P0 BRA `(.L_x_34) ;  /* 0x0000000000040947 */ /* 0x002fea0003800000 */
[----:B------:R-:W-:Y:S01]  /*2220*/  BPT.TRAP 0x1 ;  /* 0x000000040000795c */ /* 0x000fe20000300000 */
.L_x_34:
[----:B------:R-:W-:Y:S01]  /*2230*/  SHF.L.U32 R0, R73, 0x1f, RZ ;  /* 0x0000001f49007819 */ /* 0x000fe200000006ff */
[----:B------:R-:W-:Y:S01]  /*2240*/  UIADD3 UR39, UR46, UR39, URZ ;  /* 0x000000272e277290 */ /* 0x000fe2000fffe03f */
[----:B------:R-:W1:Y:S01]  /*2250*/  LDC R7, c[0x0][0x288] ;  /* 0x0000a200ff077b82 */ /* 0x000e620000000800 */
[----:B------:R-:W-:Y:S01]  /*2260*/  UISETP.GE.U32.AND UP1, UPT, UR46, 0x1c, UPT ;  /* 0x0000001c2e00788c */ /* 0x000fe2000bf26070 */
[----:B------:R-:W-:Y:S01]  /*2270*/  IMAD.SHL.U32 R8, R62, 0x2, RZ ;  /* 0x000000023e087824 */ /* 0x000fe200078e00ff */
[----:B------:R-:W-:Y:S02]  /*2280*/  UISETP.GT.U32.AND UP0, UPT, UR39, 0x1b, UPT ;  /* 0x0000001b2700788c */ /* 0x000fe4000bf04070 */
[----:B------:R-:W-:Y:S02]  /*2290*/  USHF.R.U32.HI UR4, URZ, 0x2, UR39 ;  /* 0x000000023f047899 */ /* 0x000fe40008011627 */
[----:B------:R-:W-:Y:S01]  /*22a0*/  UISETP.LT.U32.AND UP0, UPT, UR46, 0x1c, UP0 ;  /* 0x0000001c2e00788c */ /* 0x000fe20008701070 */
[----:B------:R-:W2:Y:S01]  /*22b0*/  SYNCS.PHASECHK.TRANS64.TRYWAIT P0, [R63+UR42+0x10], R0 ;  /* 0x000010003f0075a7 */ /* 0x000ea2000800016a */
[----:B------:R-:W-:Y:S01]  /*22c0*/  UIMAD.WIDE.U32 UR4, UR4, 0x24924925, URZ ;  /* 0x24924925040478a5 */ /* 0x000fe2000f8e003f */
[----:B------:R-:W-:Y:S01]  /*22d0*/  SHF.R.S32.HI R9, RZ, 0x1f, R8 ;  /* 0x0000001fff097819 */ /* 0x000fe20000011408 */
[----:B------:R-:W-:-:S02]  /*22e0*/  USEL UR6, URZ, 0x1, !UP0 ;  /* 0x000000013f067887 */ /* 0x000fc4000c000000 */
[----:B------:R-:W-:Y:S02]  /*22f0*/  UIMAD UR39, UR5, -0x1c, UR39 ;  /* 0xffffffe4052778a4 */ /* 0x000fe4000f8e0227 */
[----:B------:R-:W-:-:S04]  /*2300*/  ULOP3.LUT UR38, UR38, UR6, URZ, 0x3c, !UPT ;  /* 0x0000000626267292 */ /* 0x000fc8000f8e3c3f */
[----:B------:R-:W-:Y:S01]  /*2310*/  @UP1 ULOP3.LUT UR38, UR38, 0x1, UR5, 0x78, !UPT ;  /* 0x0000000126261892 */ /* 0x000fe2000f8e7805 */
[----:B-12---:R-:W-:Y:S11]  /*2320*/  @!P0 BRA `(.L_x_36) ;  /* 0x0000004800508947 */ /* 0x006ff60003800000 */
.L_x_150:
[----:B-1----:R-:W-:Y:S01]  /*2330*/  IMAD.SHL.U32 R0, R19, 0x40, RZ ;  /* 0x0000004013007824 */ /* 0x002fe200078e00ff */
[----:B------:R-:W-:Y:S01]  /*2340*/  ULDC UR6, c[0x0][0x284] ;  /* 0x0000a10000067ab9 */ /* 0x000fe20000000800 */
[----:B------:R-:W-:Y:S01]  /*2350*/  IMAD.SHL.U32 R14, R22, 0x40, RZ ;  /* 0x00000040160e7824 */ /* 0x000fe200078e00ff */
[----:B------:R-:W-:Y:S01]  /*2360*/  SHF.R.S32.HI R11, RZ, 0x1f, R2 ;  /* 0x0000001fff0b7819 */ /* 0x000fe20000011402 */
[----:B------:R-:W-:Y:S01]  /*2370*/  ULDC.64 UR4, c[0x0][0x5d0] ;  /* 0x0001740000047ab9 */ /* 0x000fe20000000a00 */
[----:B------:R-:W-:Y:S01]  /*2380*/  ISETP.GE.AND P0, PT, R0, UR6, PT ;  /* 0x0000000600007c0c */ /* 0x000fe2000bf06270 */
[----:B------:R-:W-:Y:S01]  /*2390*/  IMAD.WIDE.U32 R4, R2, UR4, R8 ;  /* 0x0000000402047c25 */ /* 0x000fe2000f8e0008 */
[----:B------:R-:W-:Y:S02]  /*23a0*/  SHF.R.S32.HI R15, RZ, 0x1f, R14 ;  /* 0x0000001fff0f7819 */ /* 0x000fe4000001140e */
[C---:B------:R-:W-:Y:S01]  /*23b0*/  ISETP.GE.OR P0, PT, R14.reuse, R7, P0 ;  /* 0x000000070e00720c */ /* 0x040fe20000706670 */
[----:B------:R-:W-:Y:S01]  /*23c0*/  IMAD R3, R11, UR4, RZ ;  /* 0x000000040b037c24 */ /* 0x000fe2000f8e02ff */
[----:B------:R-:W-:-:S03]  /*23d0*/  IADD3 R4, P1, R14, R4, RZ ;  /* 0x000000040e047210 */ /* 0x000fc60007f3e0ff */
[----:B------:R-:W-:-:S05]  /*23e0*/  IMAD R3, R2, UR5, R3 ;  /* 0x0000000502037c24 */ /* 0x000fca000f8e0203 */
[----:B------:R-:W-:-:S03]  /*23f0*/  IADD3.X R5, R15, R5, R3, P1, !PT ;  /* 0x000000050f057210 */ /* 0x000fc60000ffe403 */
[----:B------:R-:W-:Y:S05]  /*2400*/  @P0 BRA `(.L_x_37) ;  /* 0x0000002000b00947 */ /* 0x000fea0003800000 */
[----:B------:R-:W1:Y:S01]  /*2410*/  LDC.64 R76, c[0x0][0x5c8] ;  /* 0x00017200ff4c7b82 */ /* 0x000e620000000a00 */
[----:B-----5:R-:W-:Y:S01]  /*2420*/  FSETP.NEU.AND P0, PT, R59, RZ, PT ;  /* 0x000000ff3b00720b */ /* 0x020fe20003f0d000 */
[----:B------:R-:W-:Y:S01]  /*2430*/  IMAD R3, R62, -0x2, R7 ;  /* 0xfffffffe3e037824 */ /* 0x000fe200078e0207 */
[----:B------:R-:W-:Y:S01]  /*2440*/  BSSY B0, `(.L_x_37) ;  /* 0x0000228000007945 */ /* 0x000fe20003800000 */
[----:B------:R-:W-:-:S04]  /*2450*/  IMAD.WIDE R68, R19, 0x40, R60 ;  /* 0x0000004013447825 */ /* 0x000fc800078e023c */
[----:B------:R-:W-:Y:S02]  /*2460*/  IMAD.IADD R3, R3, 0x1, -R14 ;  /* 0x0000000103037824 */ /* 0x000fe400078e0a0e */
[----:B------:R-:W-:-:S03]  /*2470*/  IMAD.IADD R0, R67, 0x1, -R0 ;  /* 0x0000000143007824 */ /* 0x000fc600078e0a00 */
[----:B------:R-:W-:-:S04]  /*2480*/  ISETP.GT.AND P2, PT, R3, RZ, PT ;  /* 0x000000ff0300720c */ /* 0x000fc80003f44270 */
[----:B------:R-:W-:Y:S01]  /*2490*/  ISETP.GT.AND P1, PT, R0, RZ, P2 ;  /* 0x000000ff0000720c */ /* 0x000fe20001724270 */
[-C--:B-1----:R-:W-:Y:S02]  /*24a0*/  IMAD R6, R69, R76.reuse, RZ ;  /* 0x0000004c45067224 */ /* 0x082fe400078e02ff */
[----:B------:R-:W-:-:S04]  /*24b0*/  IMAD.WIDE.U32 R70, R68, R76, R4 ;  /* 0x0000004c44467225 */ /* 0x000fc800078e0004 */
[----:B------:R-:W-:-:S04]  /*24c0*/  IMAD R5, R68, R77, R6 ;  /* 0x0000004d44057224 */ /* 0x000fc800078e0206 */
[----:B------:R-:W-:Y:S01]  /*24d0*/  IMAD.IADD R7, R71, 0x1, R5 ;  /* 0x0000000147077824 */ /* 0x000fe200078e0205 */
[----:B------:R-:W-:Y:S06]  /*24e0*/  @!P0 BRA `(.L_x_38) ;  /* 0x0000001400e48947 */ /* 0x000fec0003800000 */
[----:B------:R-:W1:Y:S01]  /*24f0*/  LDC.64 R74, c[0x0][0x5b8] ;  /* 0x00016e00ff4a7b82 */ /* 0x000e620000000a00 */
[----:B------:R-:W-:-:S07]  /*2500*/  ULDC.64 UR4, c[0x0][0x5c0] ;  /* 0x0001700000047ab9 */ /* 0x000fce0000000a00 */
[----:B------:R-:W2:Y:S08]  /*2510*/  LDC.64 R78, c[0x0][0x5b0] ;  /* 0x00016c00ff4e7b82 */ /* 0x000eb00000000a00 */
[----:B------:R-:W0:Y:S01]  /*2520*/  LDC.64 R80, c[0x0][0x5a8] ;  /* 0x00016a00ff507b82 */ /* 0x000e220000000a00 */
[-C--:B-1----:R-:W-:Y:S02]  /*2530*/  IMAD R6, R11, R74.reuse, RZ ;  /* 0x0000004a0b067224 */ /* 0x082fe400078e02ff */
[----:B------:R-:W-:-:S04]  /*2540*/  IMAD.WIDE.U32 R4, R2, R74, R8 ;  /* 0x0000004a02047225 */ /* 0x000fc800078e0008 */
[----:B------:R-:W-:Y:S01]  /*2550*/  IMAD R71, R2, R75, R6 ;  /* 0x0000004b02477224 */ /* 0x000fe200078e0206 */
[----:B------:R-:W-:Y:S01]  /*2560*/  IADD3 R10, P0, R14, R4, RZ ;  /* 0x000000040e0a7210 */ /* 0x000fe20007f1e0ff */
[----:B--2---:R-:W-:-:S03]  /*2570*/  IMAD R4, R69, R78, RZ ;  /* 0x0000004e45047224 */ /* 0x004fc600078e02ff */
[----:B------:R-:W-:Y:S01]  /*2580*/  IADD3.X R11, R15, R5, R71, P0, !PT ;  /* 0x000000050f0b7210 */ /* 0x000fe200007fe447 */
[C---:B------:R-:W-:Y:S02]  /*2590*/  IMAD R75, R68.reuse, R79, R4 ;  /* 0x0000004f444b7224 */ /* 0x040fe400078e0204 */
[----:B------:R-:W-:-:S04]  /*25a0*/  IMAD.WIDE.U32 R4, R68, R78, R10 ;  /* 0x0000004e44047225 */ /* 0x000fc800078e000a */
[----:B------:R-:W-:Y:S01]  /*25b0*/  IMAD.IADD R5, R5, 0x1, R75 ;  /* 0x0000000105057824 */ /* 0x000fe200078e024b */
[----:B0-----:R-:W-:-:S04]  /*25c0*/  LEA R12, P0, R4, R80, 0x1 ;  /* 0x00000050040c7211 */ /* 0x001fc800078008ff */
[----:B------:R-:W-:-:S05]  /*25d0*/  LEA.HI.X R13, R4, R81, R5, 0x1, P0 ;  /* 0x00000051040d7211 */ /* 0x000fca00000f0c05 */
[----:B------:R-:W2:Y:S01]  /*25e0*/  @P1 LDG.E.LTC128B.U16 R19, desc[UR36][R12.64] ;  /* 0x000000240c131981 */ /* 0x000ea2000c1e1520 */
[----:B------:R-:W-:Y:S01]  /*25f0*/  IMAD.WIDE.U32 R4, R68, R78, R14 ;  /* 0x0000004e44047225 */ /* 0x000fe200078e000e */
[----:B------:R-:W-:Y:S02]  /*2600*/  BSSY B1, `(.L_x_39) ;  /* 0x0000015000017945 */ /* 0x000fe40003800000 */
[----:B------:R-:W-:-:S04]  /*2610*/  IADD3 R20, P0, R8, R4, RZ ;  /* 0x0000000408147210 */ /* 0x000fc80007f1e0ff */
[----:B------:R-:W-:Y:S02]  /*2620*/  IADD3.X R21, R9, R75, R5, P0, !PT ;  /* 0x0000004b09157210 */ /* 0x000fe400007fe405 */
[----:B------:R-:W-:Y:S01]  /*2630*/  LEA R6, P0, R70, UR4, 0x1 ;  /* 0x0000000446067c11 */ /* 0x000fe2000f8008ff */
[----:B------:R-:W-:-:S03]  /*2640*/  IMAD.WIDE.U32 R20, R2, R74, R20 ;  /* 0x0000004a02147225 */ /* 0x000fc600078e0014 */
[----:B------:R-:W-:Y:S02]  /*2650*/  LEA.HI.X R7, R70, UR5, R7, 0x1, P0 ;  /* 0x0000000546077c11 */ /* 0x000fe400080f0c07 */
[----:B------:R-:W-:-:S04]  /*2660*/  ISETP.GT.AND P0, PT, R3, 0x1, PT ;  /* 0x000000010300780c */ /* 0x000fc80003f04270 */
[----:B------:R-:W-:Y:S01]  /*2670*/  ISETP.GT.AND P3, PT, R0, RZ, P0 ;  /* 0x000000ff0000720c */ /* 0x000fe20000764270 */
[----:B--2---:R-:W-:-:S04]  /*2680*/  IMAD.U32 R4, R19, 0x10000, RZ ;  /* 0x0001000013047824 */ /* 0x004fc800078e00ff */
[----:B------:R-:W-:Y:S01]  /*2690*/  FMUL R5, R4, R59 ;  /* 0x0000003b04057220 */ /* 0x000fe20000400000 */
[----:B------:R-:W-:-:S03]  /*26a0*/  LEA R4, P4, R20, R80, 0x1 ;  /* 0x0000005014047211 */ /* 0x000fc600078808ff */
[----:B------:R-:W-:-:S05]  /*26b0*/  FFMA R5, R24, R58, R5 ;  /* 0x0000003a18057223 */ /* 0x000fca0000000005 */
[----:B------:R-:W-:Y:S01]  /*26c0*/  F2FP.BF16.F32.PACK_AB R12, RZ, R5 ;  /* 0x00000005ff0c723e */ /* 0x000fe200000010ff */
[----:B------:R-:W-:-:S03]  /*26d0*/  IMAD.IADD R5, R71, 0x1, R21 ;  /* 0x0000000147057824 */ /* 0x000fc600078e0215 */
[----:B------:R-:W-:Y:S01]  /*26e0*/  PRMT R13, R12, 0x7610, R13 ;  /* 0x000076100c0d7816 */ /* 0x000fe2000000000d */
[----:B------:R-:W-:Y:S01]  /*26f0*/  IMAD.SHL.U32 R12, R78, 0x8, RZ ;  /* 0x000000084e0c7824 */ /* 0x000fe200078e00ff */
[----:B------:R-:W-:-:S03]  /*2700*/  LEA.HI.X R5, R20, R81, R5, 0x1, P4 ;  /* 0x0000005114057211 */ /* 0x000fc600020f0c05 */
[----:B------:R0:W-:Y:S02]  /*2710*/  @P1 STG.E.U16 desc[UR36][R6.64], R13 ;  /* 0x0000000d06001986 */ /* 0x0001e4000c101524 */
[----:B0-----:R-:W-:Y:S01]  /*2720*/  SHF.L.U64.HI R13, R78, 0x3, R79 ;  /* 0x000000034e0d7819 */ /* 0x001fe2000001024f */
[----:B------:R-:W-:Y:S06]  /*2730*/  @!P3 BRA `(.L_x_40) ;  /* 0x000000000004b947 */ /* 0x000fec0003800000 */
[----:B------:R0:W5:Y:S02]  /*2740*/  LDG.E.LTC128B.U16 R19, desc[UR36][R4.64+0x2] ;  /* 0x0000022404137981 */ /* 0x000164000c1e1520 */
.L_x_40:
[----:B------:R-:W-:Y:S05]  /*2750*/  BSYNC B1 ;  /* 0x0000000000017941 */ /* 0x000fea0003800000 */
.L_x_39:
[----:B------:R-:W-:Y:S01]  /*2760*/  IMAD.WIDE.U32 R68, R68, R78, R12 ;  /* 0x0000004e44447225 */ /* 0x000fe200078e000c */
[----:B------:R-:W-:-:S03]  /*2770*/  ISETP.GT.AND P2, PT, R0, 0x8, P2 ;  /* 0x000000080000780c */ /* 0x000fc60001744270 */
[----:B-----5:R-:W-:Y:S01]  /*2780*/  IMAD.U32 R20, R19, 0x10000, RZ ;  /* 0x0001000013147824 */ /* 0x020fe200078e00ff */
[----:B------:R-:W-:Y:S01]  /*2790*/  IADD3 R10, P1, R10, R68, RZ ;  /* 0x000000440a0a7210 */ /* 0x000fe20007f3e0ff */
[----:B------:R-:W-:Y:S02]  /*27a0*/  IMAD.IADD R75, R75, 0x1, R69 ;  /* 0x000000014b4b7824 */ /* 0x000fe400078e0245 */
[----:B------:R-:W-:Y:S02]  /*27b0*/  FMUL R20, R20, R59 ;  /* 0x0000003b14147220 */ /* 0x000fe40000400000 */
[----:B------:R-:W-:Y:S01]  /*27c0*/  IMAD.X R11, R75, 0x1, R11, P1 ;  /* 0x000000014b0b7824 */ /* 0x000fe200008e060b */
[----:B------:R-:W-:Y:S01]  /*27d0*/  LEA R12, P1, R10, R80, 0x1 ;  /* 0x000000500a0c7211 */ /* 0x000fe200078208ff */
[----:B------:R-:W-:-:S03]  /*27e0*/  FFMA R20, R25, R58, R20 ;  /* 0x0000003a19147223 */ /* 0x000fc60000000014 */
[----:B------:R-:W-:Y:S02]  /*27f0*/  LEA.HI.X R13, R10, R81, R11, 0x1, P1 ;  /* 0x000000510a0d7211 */ /* 0x000fe400008f0c0b */
[----:B------:R-:W-:-:S05]  /*2800*/  F2FP.BF16.F32.PACK_AB R20, RZ, R20 ;  /* 0x00000014ff14723e */ /* 0x000fca00000010ff */
[----:B------:R1:W-:Y:S04]  /*2810*/  @P3 STG.E.U16 desc[UR36][R6.64+0x2], R20 ;  /* 0x0000021406003986 */ /* 0x0003e8000c101524 */
[----:B------:R-:W2:Y:S01]  /*2820*/  @P2 LDG.E.LTC128B.U16 R19, desc[UR36][R12.64] ;  /* 0x000000240c132981 */ /* 0x000ea2000c1e1520 */
[----:B------:R-:W-:Y:S01]  /*2830*/  IADD3 R14, P1, P3, R8, R68, R14 ;  /* 0x00000044080e7210 */ /* 0x000fe20007b3e00e */
[----:B------:R-:W-:Y:S01]  /*2840*/  BSSY B1, `(.L_x_41) ;  /* 0x0000011000017945 */ /* 0x000fe20003800000 */
[C---:B------:R-:W-:Y:S02]  /*2850*/  SHF.L.U64.HI R11, R76.reuse, 0x4, R77 ;  /* 0x000000044c0b7819 */ /* 0x040fe4000001024d */
[----:B------:R-:W-:Y:S02]  /*2860*/  IADD3.X R15, R9, R75, R15, P1, P3 ;  /* 0x0000004b090f7210 */ /* 0x000fe40000fe640f */
[----:B------:R-:W-:-:S02]  /*2870*/  LEA R10, P1, R76, R6, 0x4 ;  /* 0x000000064c0a7211 */ /* 0x000fc400078220ff */
[----:B------:R-:W-:Y:S01]  /*2880*/  ISETP.GT.AND P0, PT, R0, 0x8, P0 ;  /* 0x000000080000780c */ /* 0x000fe20000704270 */
[----:B------:R-:W-:-:S04]  /*2890*/  IMAD.WIDE.U32 R14, R2, R74, R14 ;  /* 0x0000004a020e7225 */ /* 0x000fc800078e000e */
[----:B------:R-:W-:Y:S02]  /*28a0*/  IMAD.X R11, R11, 0x1, R7, P1 ;  /* 0x000000010b0b7824 */ /* 0x000fe400008e0607 */
[----:B------:R-:W-:Y:S02]  /*28b0*/  IMAD.IADD R2, R71, 0x1, R15 ;  /* 0x0000000147027824 */ /* 0x000fe400078e020f */
[----:B--2---:R-:W-:-:S04]  /*28c0*/  IMAD.U32 R8, R19, 0x10000, RZ ;  /* 0x0001000013087824 */ /* 0x004fc800078e00ff */
[----:B------:R-:W-:Y:S01]  /*28d0*/  FMUL R9, R8, R59 ;  /* 0x0000003b08097220 */ /* 0x000fe20000400000 */
[----:B------:R-:W-:-:S03]  /*28e0*/  LEA R8, P3, R14, R80, 0x1 ;  /* 0x000000500e087211 */ /* 0x000fc600078608ff */
[----:B------:R-:W-:-:S05]  /*28f0*/  FFMA R9, R26, R58, R9 ;  /* 0x0000003a1a097223 */ /* 0x000fca0000000009 */
[----:B------:R-:W-:Y:S02]  /*2900*/  F2FP.BF16.F32.PACK_AB R12, RZ, R9 ;  /* 0x00000009ff0c723e */ /* 0x000fe400000010ff */
[----:B------:R-:W-:-:S03]  /*2910*/  LEA.HI.X R9, R14, R81, R2, 0x1, P3 ;  /* 0x000000510e097211 */ /* 0x000fc600018f0c02 */
[----:B------:R1:W-:Y:S01]  /*2920*/  @P2 STG.E.U16 desc[UR36][R10.64], R12 ;  /* 0x0000000c0a002986 */ /* 0x0003e2000c101524 */
[----:B------:R-:W-:Y:S05]  /*2930*/  @!P0 BRA `(.L_x_42) ;  /* 0x0000000000048947 */ /* 0x000fea0003800000 */
[----:B------:R2:W5:Y:S02]  /*2940*/  LDG.E.LTC128B.U16 R19, desc[UR36][R8.64+0x2] ;  /* 0x0000022408137981 */ /* 0x000564000c1e1520 */
.L_x_42:
[----:B------:R-:W-:Y:S05]  /*2950*/  BSYNC B1 ;  /* 0x0000000000017941 */ /* 0x000fea0003800000 */
.L_x_41:
[----:B-----5:R-:W-:Y:S01]  /*2960*/  IMAD.U32 R2, R19, 0x10000, RZ ;  /* 0x0001000013027824 */ /* 0x020fe200078e00ff */
[----:B------:R-:W-:Y:S01]  /*2970*/  ISETP.GT.AND P1, PT, R3, 0x8, PT ;  /* 0x000000080300780c */ /* 0x000fe20003f24270 */
[----:B------:R-:W-:Y:S02]  /*2980*/  BSSY B1, `(.L_x_43) ;  /* 0x0000008000017945 */ /* 0x000fe40003800000 */
[----:B------:R-:W-:Y:S01]  /*2990*/  FMUL R2, R2, R59 ;  /* 0x0000003b02027220 */ /* 0x000fe20000400000 */
[----:B------:R-:W-:-:S03]  /*29a0*/  ISETP.GT.AND P2, PT, R0, RZ, P1 ;  /* 0x000000ff0000720c */ /* 0x000fc60000f44270 */
[----:B------:R-:W-:-:S05]  /*29b0*/  FFMA R2, R27, R58, R2 ;  /* 0x0000003a1b027223 */ /* 0x000fca0000000002 */
[----:B------:R-:W-:-:S05]  /*29c0*/  F2FP.BF16.F32.PACK_AB R2, RZ, R2 ;  /* 0x00000002ff02723e */ /* 0x000fca00000010ff */
[----:B------:R3:W-:Y:S01]  /*29d0*/  @P0 STG.E.U16 desc[UR36][R10.64+0x2], R2 ;  /* 0x000002020a000986 */ /* 0x0007e2000c101524 */
[----:B------:R-:W-:Y:S05]  /*29e0*/  @!P2 BRA `(.L_x_44) ;  /* 0x000000000004a947 */ /* 0x000fea0003800000 */
[----:B------:R4:W5:Y:S02]  /*29f0*/  LDG.E.LTC128B.U16 R19, desc[UR36][R4.64+0x10] ;  /* 0x0000102404137981 */ /* 0x000964000c1e1520 */
.L_x_44:
[----:B------:R-:W-:Y:S05]  /*2a00*/  BSYNC B1 ;  /* 0x0000000000017941 */ /* 0x000fea0003800000 */
.L_x_43:
[----:B---3-5:R-:W-:Y:S01]  /*2a10*/  IMAD.U32 R2, R19, 0x10000, RZ ;  /* 0x0001000013027824 */ /* 0x028fe200078e00ff */
        /* <DEDUP_REMOVED lines=9> */
.L_x_46:
[----:B------:R-:W-:Y:S05]  /*2ab0*/  BSYNC B1 ;  /* 0x0000000000017941 */ /* 0x000fea0003800000 */
.L_x_45:
[----:B-----5:R-:W-:Y:S01]  /*2ac0*/  IMAD.U32 R2, R19, 0x10000, RZ ;  /* 0x0001000013027824 */ /* 0x020fe200078e00ff */
[----:B------:R-:W-:Y:S01]  /*2ad0*/  ISETP.GT.AND P1, PT, R0, 0x8, P1 ;  /* 0x000000080000780c */ /* 0x000fe20000f24270 */
[----:B------:R-:W-:Y:S02]  /*2ae0*/  BSSY B1, `(.L_x_47) ;  /* 0x0000007000017945 */ /* 0x000fe40003800000 */
[----:B------:R-:W-:-:S04]  /*2af0*/  FMUL R2, R2, R59 ;  /* 0x0000003b02027220 */ /* 0x000fc80000400000 */
[----:B------:R-:W-:-:S05]  /*2b00*/  FFMA R2, R29, R58, R2 ;  /* 0x0000003a1d027223 */ /* 0x000fca0000000002 */
[----:B------:R-:W-:-:S05]  /*2b10*/  F2FP.BF16.F32.PACK_AB R2, RZ, R2 ;  /* 0x00000002ff02723e */ /* 0x000fca00000010ff */
[----:B------:R0:W-:Y:S01]  /*2b20*/  @P3 STG.E.U16 desc[UR36][R6.64+0x12], R2 ;  /* 0x0000120206003986 */ /* 0x0001e2000c101524 */
[----:B------:R-:W-:Y:S05]  /*2b30*/  @!P1 BRA `(.L_x_48) ;  /* 0x0000000000049947 */ /* 0x000fea0003800000 */
[----:B------:R0:W5:Y:S02]  /*2b40*/  LDG.E.LTC128B.U16 R19, desc[UR36][R8.64+0x10] ;  /* 0x0000102408137981 */ /* 0x000164000c1e1520 */
.L_x_48:
[----:B------:R-:W-:Y:S05]  /*2b50*/  BSYNC B1 ;  /* 0x0000000000017941 */ /* 0x000fea0003800000 */
.L_x_47:
[----:B0----5:R-:W-:Y:S01]  /*2b60*/  IMAD.U32 R2, R19, 0x10000, RZ ;  /* 0x0001000013027824 */ /* 0x021fe200078e00ff */
[----:B------:R-:W-:Y:S01]  /*2b70*/  ISETP.GT.AND P0, PT, R0, 0x8, P0 ;  /* 0x000000080000780c */ /* 0x000fe20000704270 */
[----:B------:R-:W-:Y:S02]  /*2b80*/  BSSY B1, `(.L_x_49) ;  /* 0x0000007000017945 */ /* 0x000fe40003800000 */
[----:B---3--:R-:W-:-:S04]  /*2b90*/  FMUL R13, R2, R59 ;  /* 0x0000003b020d7220 */ /* 0x008fc80000400000 */
[----:B------:R-:W-:-:S05]  /*2ba0*/  FFMA R13, R30, R58, R13 ;  /* 0x0000003a1e0d7223 */ /* 0x000fca000000000d */
[----:B------:R-:W-:-:S05]  /*2bb0*/  F2FP.BF16.F32.PACK_AB R13, RZ, R13 ;  /* 0x0000000dff0d723e */ /* 0x000fca00000010ff */
[----:B------:R0:W-:Y:S01]  /*2bc0*/  @P1 STG.E.U16 desc[UR36][R10.64+0x10], R13 ;  /* 0x0000100d0a001986 */ /* 0x0001e2000c101524 */
[----:B------:R-:W-:Y:S05]  /*2bd0*/  @!P0 BRA `(.L_x_50) ;  /* 0x0000000000048947 */ /* 0x000fea0003800000 */
[----:B------:R3:W5:Y:S02]  /*2be0*/  LDG.E.LTC128B.U16 R19, desc[UR36][R8.64+0x12] ;  /* 0x0000122408137981 */ /* 0x000764000c1e1520 */
.L_x_50:
[----:B------:R-:W-:Y:S05]  /*2bf0*/  BSYNC B1 ;  /* 0x0000000000017941 */ /* 0x000fea0003800000 */
.L_x_49:
        /* <DEDUP_REMOVED lines=10> */
.L_x_52:
[----:B------:R-:W-:Y:S05]  /*2ca0*/  BSYNC B1 ;  /* 0x0000000000017941 */ /* 0x000fea0003800000 */
.L_x_51:
[----:B0----5:R-:W-:Y:S01]  /*2cb0*/  IMAD.U32 R2, R19, 0x10000, RZ ;  /* 0x0001000013027824 */ /* 0x021fe200078e00ff */
        /* <DEDUP_REMOVED lines=9> */
.L_x_54:
[----:B------:R-:W-:Y:S05]  /*2d50*/  BSYNC B1 ;  /* 0x0000000000017941 */ /* 0x000fea0003800000 */
.L_x_53:
        /* <DEDUP_REMOVED lines=9> */
.L_x_56:
[----:B------:R-:W-:Y:S05]  /*2df0*/  BSYNC B1 ;  /* 0x0000000000017941 */ /* 0x000fea0003800000 */
.L_x_55:
[----:B0----5:R-:W-:Y:S01]  /*2e00*/  IMAD.U32 R2, R19, 0x10000, RZ ;  /* 0x0001000013027824 */ /* 0x021fe200078e00ff */
        /* <DEDUP_REMOVED lines=8> */
.L_x_58:
[----:B------:R-:W-:Y:S05]  /*2e90*/  BSYNC B1 ;  /* 0x0000000000017941 */ /* 0x000fea0003800000 */
.L_x_57:
        /* <DEDUP_REMOVED lines=10> */
.L_x_60:
[----:B------:R-:W-:Y:S05]  /*2f40*/  BSYNC B1 ;  /* 0x0000000000017941 */ /* 0x000fea0003800000 */
.L_x_59:
        /* <DEDUP_REMOVED lines=10> */
.L_x_62:
[----:B------:R-:W-:Y:S05]  /*2ff0*/  BSYNC B1 ;  /* 0x0000000000017941 */ /* 0x000fea0003800000 */
.L_x_61:
        /* <DEDUP_REMOVED lines=9> */
.L_x_64:
[----:B------:R-:W-:Y:S05]  /*3090*/  BSYNC B1 ;  /* 0x0000000000017941 */ /* 0x000fea0003800000 */
.L_x_63:
        /* <DEDUP_REMOVED lines=9> */
.L_x_66:
[----:B------:R-:W-:Y:S05]  /*3130*/  BSYNC B1 ;  /* 0x0000000000017941 */ /* 0x000fea0003800000 */
.L_x_65:
        /* <DEDUP_REMOVED lines=10> */
.L_x_68:
[----:B------:R-:W-:Y:S05]  /*31e0*/  BSYNC B1 ;  /* 0x0000000000017941 */ /* 0x000fea0003800000 */
.L_x_67:
        /* <DEDUP_REMOVED lines=10> */
.L_x_70:
[----:B------:R-:W-:Y:S05]  /*3290*/  BSYNC B1 ;  /* 0x0000000000017941 */ /* 0x000fea0003800000 */
.L_x_69:
        /* <DEDUP_REMOVED lines=9> */
.L_x_72:
[----:B------:R-:W-:Y:S05]  /*3330*/  BSYNC B1 ;  /* 0x0000000000017941 */ /* 0x000fea0003800000 */
.L_x_71:
        /* <DEDUP_REMOVED lines=9> */
.L_x_74:
[----:B------:R-:W-:Y:S05]  /*33d0*/  BSYNC B1 ;  /* 0x0000000000017941 */ /* 0x000fea0003800000 */
.L_x_73:
        /* <DEDUP_REMOVED lines=10> */
.L_x_76:
[----:B------:R-:W-:Y:S05]  /*3480*/  BSYNC B1 ;  /* 0x0000000000017941 */ /* 0x000fea0003800000 */
.L_x_75:
        /* <DEDUP_REMOVED lines=10> */
.L_x_78:
[----:B------:R-:W-:Y:S05]  /*3530*/  BSYNC B1 ;  /* 0x0000000000017941 */ /* 0x000fea0003800000 */
.L_x_77:
        /* <DEDUP_REMOVED lines=9> */
.L_x_80:
[----:B------:R-:W-:Y:S05]  /*35d0*/  BSYNC B1 ;  /* 0x0000000000017941 */ /* 0x000fea0003800000 */
.L_x_79:
        /* <DEDUP_REMOVED lines=9> */
.L_x_82:
[----:B------:R-:W-:Y:S05]  /*3670*/  BSYNC B1 ;  /* 0x0000000000017941 */ /* 0x000fea0003800000 */
.L_x_81:
        /* <DEDUP_REMOVED lines=10> */
.L_x_84:
[----:B------:R-:W-:Y:S05]  /*3720*/  BSYNC B1 ;  /* 0x0000000000017941 */ /* 0x000fea0003800000 */
.L_x_83:
        /* <DEDUP_REMOVED lines=10> */
.L_x_86:
[----:B------:R-:W-:Y:S05]  /*37d0*/  BSYNC B1 ;  /* 0x0000000000017941 */ /* 0x000fea0003800000 */
.L_x_85:
        /* <DEDUP_REMOVED lines=9> */
.L_x_88:
[----:B------:R-:W-:Y:S05]  /*3870*/  BSYNC B1 ;  /* 0x0000000000017941 */ /* 0x000fea0003800000 */
.L_x_87:
        /* <DEDUP_REMOVED lines=9> */
.L_x_90:
[----:B------:R-:W-:Y:S05]  /*3910*/  BSYNC B1 ;  /* 0x0000000000017941 */ /* 0x000fea0003800000 */
.L_x_89:
        /* <DEDUP_REMOVED lines=10> */
.L_x_92:
[----:B------:R-:W-:Y:S05]  /*39c0*/  BSYNC B1 ;  /* 0x0000000000017941 */ /* 0x000fea0003800000 */
.L_x_91:
[----:B0----5:R-:W-:Y:S01]  /*39d0*/  IMAD.U32 R2, R19, 0x10000, RZ ;  /* 0x0001000013027824 */ /* 0x021fe200078e00ff */
[----:B------:R-:W-:Y:S01]  /*39e0*/  ISETP.GT.AND P0, PT, R3, 0x39, PT ;  /* 0x000000390300780c */ /* 0x000fe20003f04270 */
[----:B------:R-:W-:Y:S01]  /*39f0*/  @P2 IMAD.MOV.U32 R3, RZ, RZ, R7 ;  /* 0x000000ffff032224 */ /* 0x000fe200078e0007 */
[----:B------:R-:W-:Y:S01]  /*3a00*/  BSSY B1, `(.L_x_93) ;  /* 0x0000009000017945 */ /* 0x000fe20003800000 */
[----:B------:R-:W-:Y:S01]  /*3a10*/  FMUL R13, R2, R59 ;  /* 0x0000003b020d7220 */ /* 0x000fe20000400000 */
[----:B------:R-:W-:Y:S01]  /*3a20*/  @P2 IMAD.MOV.U32 R2, RZ, RZ, R6 ;  /* 0x000000ffff022224 */ /* 0x000fe200078e0006 */
[----:B------:R-:W-:Y:S02]  /*3a30*/  ISETP.GT.AND P3, PT, R0, RZ, P0 ;  /* 0x000000ff0000720c */ /* 0x000fe40000764270 */
[----:B------:R-:W-:-:S05]  /*3a40*/  FFMA R13, R52, R58, R13 ;  /* 0x0000003a340d7223 */ /* 0x000fca000000000d */
[----:B------:R-:W-:-:S05]  /*3a50*/  F2FP.BF16.F32.PACK_AB R13, RZ, R13 ;  /* 0x0000000dff0d723e */ /* 0x000fca00000010ff */
[----:B------:R0:W-:Y:S01]  /*3a60*/  @P2 STG.E.U16 desc[UR36][R2.64+0x70], R13 ;  /* 0x0000700d02002986 */ /* 0x0001e2000c101524 */
[----:B------:R-:W-:Y:S05]  /*3a70*/  @!P3 BRA `(.L_x_94) ;  /* 0x000000000004b947 */ /* 0x000fea0003800000 */
[----:B------:R0:W5:Y:S02]  /*3a80*/  LDG.E.LTC128B.U16 R19, desc[UR36][R4.64+0x72] ;  /* 0x0000722404137981 */ /* 0x000164000c1e1520 */
.L_x_94:
[----:B------:R-:W-:Y:S05]  /*3a90*/  BSYNC B1 ;  /* 0x0000000000017941 */ /* 0x000fea0003800000 */
.L_x_93:
        /* <DEDUP_REMOVED lines=9> */
.L_x_96:
[----:B------:R-:W-:Y:S05]  /*3b30*/  BSYNC B1 ;  /* 0x0000000000017941 */ /* 0x000fea0003800000 */
.L_x_95:
[----:B0----5:R-:W-:Y:S01]  /*3b40*/  IMAD.U32 R2, R19, 0x10000, RZ ;  /* 0x0001000013027824 */ /* 0x021fe200078e00ff */
[----:B------:R-:W-:Y:S01]  /*3b50*/  ISETP.GT.AND P0, PT, R0, 0x8, P0 ;  /* 0x000000080000780c */ /* 0x000fe20000704270 */
[----:B------:R-:W-:Y:S02]  /*3b60*/  BSSY B1, `(.L_x_97) ;  /* 0x000000a000017945 */ /* 0x000fe40003800000 */
[----:B------:R-:W-:Y:S01]  /*3b70*/  FMUL R3, R2, R59 ;  /* 0x0000003b02037220 */ /* 0x000fe20000400000 */
[----:B------:R-:W-:-:S03]  /*3b80*/  @P1 IMAD.MOV.U32 R2, RZ, RZ, R10 ;  /* 0x000000ffff021224 */ /* 0x000fc600078e000a */
[----:B------:R-:W-:-:S05]  /*3b90*/  FFMA R3, R54, R58, R3 ;  /* 0x0000003a36037223 */ /* 0x000fca0000000003 */
[----:B------:R-:W-:-:S04]  /*3ba0*/  F2FP.BF16.F32.PACK_AB R3, RZ, R3 ;  /* 0x00000003ff03723e */ /* 0x000fc800000010ff */
[----:B----4-:R-:W-:Y:S01]  /*3bb0*/  PRMT R4, R3, 0x7610, R4 ;  /* 0x0000761003047816 */ /* 0x010fe20000000004 */
[----:B------:R-:W-:-:S05]  /*3bc0*/  @P1 IMAD.MOV.U32 R3, RZ, RZ, R11 ;  /* 0x000000ffff031224 */ /* 0x000fca00078e000b */
[----:B------:R0:W-:Y:S01]  /*3bd0*/  @P1 STG.E.U16 desc[UR36][R2.64+0x70], R4 ;  /* 0x0000700402001986 */ /* 0x0001e2000c101524 */
[----:B------:R-:W-:Y:S05]  /*3be0*/  @!P0 BRA `(.L_x_98) ;  /* 0x0000000000048947 */ /* 0x000fea0003800000 */
[----:B------:R4:W5:Y:S02]  /*3bf0*/  LDG.E.LTC128B.U16 R19, desc[UR36][R8.64+0x72] ;  /* 0x0000722408137981 */ /* 0x000964000c1e1520 */
.L_x_98:
[----:B------:R-:W-:Y:S05]  /*3c00*/  BSYNC B1 ;  /* 0x0000000000017941 */ /* 0x000fea0003800000 */
.L_x_97:
[----:B------:R-:W-:Y:S05]  /*3c10*/  @!P0 BRA `(.L_x_99) ;  /* 0x0000000800a88947 */ /* 0x000fea0003800000 */
[----:B-----5:R-:W-:-:S04]  /*3c20*/  IMAD.U32 R0, R19, 0x10000, RZ ;  /* 0x0001000013007824 */ /* 0x020fc800078e00ff */
[----:B------:R-:W-:-:S04]  /*3c30*/  FMUL R0, R0, R59 ;  /* 0x0000003b00007220 */ /* 0x000fc80000400000 */
[----:B------:R-:W-:-:S05]  /*3c40*/  FFMA R0, R55, R58, R0 ;  /* 0x0000003a37007223 */ /* 0x000fca0000000000 */
[----:B------:R-:W-:-:S05]  /*3c50*/  F2FP.BF16.F32.PACK_AB R0, RZ, R0 ;  /* 0x00000000ff00723e */ /* 0x000fca00000010ff */
[----:B------:R0:W-:Y:S01]  /*3c60*/  STG.E.U16 desc[UR36][R10.64+0x72], R0 ;  /* 0x000072000a007986 */ /* 0x0001e2000c101524 */
[----:B------:R-:W-:Y:S05]  /*3c70*/  BRA `(.L_x_99) ;  /* 0x0000000800907947 */ /* 0x000fea0003800000 */
.L_x_38:
[----:B------:R-:W-:Y:S01]  /*3c80*/  ISETP.GT.AND P0, PT, R3, 0x1, PT ;  /* 0x000000010300780c */ /* 0x000fe20003f04270 */
[----:B------:R-:W-:Y:S01]  /*3c90*/  ULDC.64 UR4, c[0x0][0x5c0] ;  /* 0x0001700000047ab9 */ /* 0x000fe20000000a00 */
[-C--:B------:R-:W-:Y:S01]  /*3ca0*/  FMUL R24, R24, R58.reuse ;  /* 0x0000003a18187220 */ /* 0x080fe20000400000 */
[-C--:B------:R-:W-:Y:S01]  /*3cb0*/  FMUL R25, R25, R58.reuse ;  /* 0x0000003a19197220 */ /* 0x080fe20000400000 */
[----:B------:R-:W-:Y:S01]  /*3cc0*/  ISETP.GT.AND P3, PT, R0, RZ, P0 ;  /* 0x000000ff0000720c */ /* 0x000fe20000764270 */
[-C--:B------:R-:W-:Y:S01]  /*3cd0*/  FMUL R26, R26, R58.reuse ;  /* 0x0000003a1a1a7220 */ /* 0x080fe20000400000 */
[----:B------:R-:W-:Y:S01]  /*3ce0*/  LEA R4, P4, R70, UR4, 0x1 ;  /* 0x0000000446047c11 */ /* 0x000fe2000f8808ff */
[----:B------:R-:W-:Y:S01]  /*3cf0*/  FMUL R27, R27, R58 ;  /* 0x0000003a1b1b7220 */ /* 0x000fe20000400000 */
[----:B------:R-:W-:Y:S01]  /*3d00*/  F2FP.BF16.F32.PACK_AB R24, RZ, R24 ;  /* 0x00000018ff18723e */ /* 0x000fe200000010ff */
[-C--:B------:R-:W-:Y:S01]  /*3d10*/  FMUL R28, R28, R58.reuse ;  /* 0x0000003a1c1c7220 */ /* 0x080fe20000400000 */
[----:B------:R-:W-:Y:S01]  /*3d20*/  LEA.HI.X R5, R70, UR5, R7, 0x1, P4 ;  /* 0x0000000546057c11 */ /* 0x000fe2000a0f0c07 */
[-C--:B------:R-:W-:Y:S01]  /*3d30*/  FMUL R29, R29, R58.reuse ;  /* 0x0000003a1d1d7220 */ /* 0x080fe20000400000 */
[----:B------:R-:W-:Y:S01]  /*3d40*/  F2FP.BF16.F32.PACK_AB R25, RZ, R25 ;  /* 0x00000019ff19723e */ /* 0x000fe200000010ff */
[-C--:B------:R-:W-:Y:S01]  /*3d50*/  FMUL R30, R30, R58.reuse ;  /* 0x0000003a1e1e7220 */ /* 0x080fe20000400000 */
[----:B------:R-:W-:Y:S01]  /*3d60*/  SHF.L.U64.HI R77, R76, 0x4, R77 ;  /* 0x000000044c4d7819 */ /* 0x000fe2000001024d */
[----:B------:R-:W-:Y:S01]  /*3d70*/  @P1 STG.E.U16 desc[UR36][R4.64], R24 ;  /* 0x0000001804001986 */ /* 0x000fe2000c101524 */
[----:B------:R-:W-:Y:S01]  /*3d80*/  ISETP.GT.AND P1, PT, R3, 0x8, PT ;  /* 0x000000080300780c */ /* 0x000fe20003f24270 */
[----:B------:R-:W-:Y:S01]  /*3d90*/  FMUL R31, R31, R58 ;  /* 0x0000003a1f1f7220 */ /* 0x000fe20000400000 */
[----:B------:R-:W-:Y:S01]  /*3da0*/  ISETP.GT.AND P4, PT, R0, 0x8, P0 ;  /* 0x000000080000780c */ /* 0x000fe20000784270 */
[----:B------:R-:W-:Y:S01]  /*3db0*/  @P3 STG.E.U16 desc[UR36][R4.64+0x2], R25 ;  /* 0x0000021904003986 */ /* 0x000fe2000c101524 */
[----:B------:R-:W-:Y:S01]  /*3dc0*/  LEA R6, P3, R76, R4, 0x4 ;  /* 0x000000044c067211 */ /* 0x000fe200078620ff */
[-C--:B------:R-:W-:Y:S01]  /*3dd0*/  FMUL R32, R32, R58.reuse ;  /* 0x0000003a20207220 */ /* 0x080fe20000400000 */
[C---:B------:R-:W-:Y:S01]  /*3de0*/  ISETP.GT.AND P2, PT, R0.reuse, 0x8, P2 ;  /* 0x000000080000780c */ /* 0x040fe20001744270 */
[-C--:B------:R-:W-:Y:S01]  /*3df0*/  FMUL R33, R33, R58.reuse ;  /* 0x0000003a21217220 */ /* 0x080fe20000400000 */
[----:B------:R-:W-:Y:S01]  /*3e00*/  ISETP.GT.AND P0, PT, R3, 0x9, PT ;  /* 0x000000090300780c */ /* 0x000fe20003f04270 */
[----:B------:R-:W-:Y:S01]  /*3e10*/  IMAD.X R7, R77, 0x1, R5, P3 ;  /* 0x000000014d077824 */ /* 0x000fe200018e0605 */
[----:B------:R-:W-:Y:S01]  /*3e20*/  ISETP.GT.AND P5, PT, R0, RZ, P1 ;  /* 0x000000ff0000720c */ /* 0x000fe20000fa4270 */
[-C--:B------:R-:W-:Y:S01]  /*3e30*/  FMUL R34, R34, R58.reuse ;  /* 0x0000003a22227220 */ /* 0x080fe20000400000 */
[----:B------:R-:W-:Y:S01]  /*3e40*/  ISETP.GT.AND P3, PT, R0, RZ, P0 ;  /* 0x000000ff0000720c */ /* 0x000fe20000764270 */
[----:B------:R-:W-:Y:S01]  /*3e50*/  FMUL R35, R35, R58 ;  /* 0x0000003a23237220 */ /* 0x000fe20000400000 */
[----:B------:R-:W-:Y:S01]  /*3e60*/  F2FP.BF16.F32.PACK_AB R26, RZ, R26 ;  /* 0x0000001aff1a723e */ /* 0x000fe200000010ff */
[-C--:B------:R-:W-:Y:S01]  /*3e70*/  FMUL R36, R36, R58.reuse ;  /* 0x0000003a24247220 */ /* 0x080fe20000400000 */
[----:B------:R-:W-:Y:S01]  /*3e80*/  F2FP.BF16.F32.PACK_AB R27, RZ, R27 ;  /* 0x0000001bff1b723e */ /* 0x000fe200000010ff */
[----:B------:R-:W-:Y:S01]  /*3e90*/  FMUL R37, R37, R58 ;  /* 0x0000003a25257220 */ /* 0x000fe20000400000 */
[----:B------:R-:W-:Y:S01]  /*3ea0*/  F2FP.BF16.F32.PACK_AB R28, RZ, R28 ;  /* 0x0000001cff1c723e */ /* 0x000fe200000010ff */
[----:B------:R-:W-:Y:S01]  /*3eb0*/  @P2 STG.E.U16 desc[UR36][R6.64], R26 ;  /* 0x0000001a06002986 */ /* 0x000fe2000c101524 */
[----:B------:R-:W-:Y:S01]  /*3ec0*/  F2FP.BF16.F32.PACK_AB R29, RZ, R29 ;  /* 0x0000001dff1d723e */ /* 0x000fe200000010ff */
[-C--:B------:R-:W-:Y:S01]  /*3ed0*/  FMUL R38, R38, R58.reuse ;  /* 0x0000003a26267220 */ /* 0x080fe20000400000 */
[C---:B------:R-:W-:Y:S01]  /*3ee0*/  ISETP.GT.AND P2, PT, R0.reuse, 0x8, P1 ;  /* 0x000000080000780c */ /* 0x040fe20000f44270 */
[----:B------:R-:W-:Y:S01]  /*3ef0*/  @P4 STG.E.U16 desc[UR36][R6.64+0x2], R27 ;  /* 0x0000021b06004986 */ /* 0x000fe2000c101524 */
[----:B------:R-:W-:Y:S01]  /*3f00*/  ISETP.GT.AND P1, PT, R3, 0x10, PT ;  /* 0x000000100300780c */ /* 0x000fe20003f24270 */
[----:B------:R-:W-:Y:S01]  /*3f10*/  FMUL R39, R39, R58 ;  /* 0x0000003a27277220 */ /* 0x000fe20000400000 */
[----:B------:R-:W-:Y:S01]  /*3f20*/  F2FP.BF16.F32.PACK_AB R30, RZ, R30 ;  /* 0x0000001eff1e723e */ /* 0x000fe200000010ff */
[----:B------:R-:W-:Y:S01]  /*3f30*/  @P5 STG.E.U16 desc[UR36][R4.64+0x10], R28 ;  /* 0x0000101c04005986 */ /* 0x000fe2000c101524 */
[----:B------:R-:W-:Y:S01]  /*3f40*/  ISETP.GT.AND P4, PT, R0, RZ, P1 ;  /* 0x000000ff0000720c */ /* 0x000fe20000f84270 */
[-C--:B------:R-:W-:Y:S01]  /*3f50*/  FMUL R40, R40, R58.reuse ;  /* 0x0000003a28287220 */ /* 0x080fe20000400000 */
[----:B------:R-:W-:Y:S01]  /*3f60*/  F2FP.BF16.F32.PACK_AB R31, RZ, R31 ;  /* 0x0000001fff1f723e */ /* 0x000fe200000010ff */
[----:B------:R-:W-:Y:S01]  /*3f70*/  @P3 STG.E.U16 desc[UR36][R4.64+0x12], R29 ;  /* 0x0000121d04003986 */ /* 0x000fe2000c101524 */
[----:B------:R-:W-:Y:S01]  /*3f80*/  ISETP.GT.AND P3, PT, R0, 0x8, P0 ;  /* 0x000000080000780c */ /* 0x000fe20000764270 */
[----:B------:R-:W-:Y:S01]  /*3f90*/  FMUL R41, R41, R58 ;  /* 0x0000003a29297220 */ /* 0x000fe20000400000 */
[----:B------:R-:W-:Y:S01]  /*3fa0*/  ISETP.GT.AND P0, PT, R3, 0x11, PT ;  /* 0x000000110300780c */ /* 0x000fe20003f04270 */
[----:B------:R-:W-:Y:S01]  /*3fb0*/  @P2 STG.E.U16 desc[UR36][R6.64+0x10], R30 ;  /* 0x0000101e06002986 */ /* 0x000fe2000c101524 */
[----:B------:R-:W-:Y:S01]  /*3fc0*/  F2FP.BF16.F32.PACK_AB R32, RZ, R32 ;  /* 0x00000020ff20723e */ /* 0x000fe200000010ff */
[-C--:B------:R-:W-:Y:S01]  /*3fd0*/  FMUL R42, R42, R58.reuse ;  /* 0x0000003a2a2a7220 */ /* 0x080fe20000400000 */
[C---:B------:R-:W-:Y:S01]  /*3fe0*/  ISETP.GT.AND P5, PT, R0.reuse, RZ, P0 ;  /* 0x000000ff0000720c */ /* 0x040fe200007a4270 */
[-C--:B------:R-:W-:Y:S01]  /*3ff0*/  FMUL R43, R43, R58.reuse ;  /* 0x0000003a2b2b7220 */ /* 0x080fe20000400000 */
[----:B------:R-:W-:Y:S01]  /*4000*/  ISETP.GT.AND P2, PT, R0, 0x8, P1 ;  /* 0x000000080000780c */ /* 0x000fe20000f44270 */
[-C--:B------:R-:W-:Y:S01]  /*4010*/  FMUL R44, R44, R58.reuse ;  /* 0x0000003a2c2c7220 */ /* 0x080fe20000400000 */
[----:B------:R-:W-:Y:S01]  /*4020*/  ISETP.GT.AND P1, PT, R3, 0x18, PT ;  /* 0x000000180300780c */ /* 0x000fe20003f24270 */
[-C--:B------:R-:W-:Y:S01]  /*4030*/  FMUL R45, R45, R58.reuse ;  /* 0x0000003a2d2d7220 */ /* 0x080fe20000400000 */
[----:B------:R-:W-:Y:S01]  /*4040*/  F2FP.BF16.F32.PACK_AB R33, RZ, R33 ;  /* 0x00000021ff21723e */ /* 0x000fe200000010ff */
[----:B------:R-:W-:Y:S01]  /*4050*/  @P3 STG.E.U16 desc[UR36][R6.64+0x12], R31 ;  /* 0x0000121f06003986 */ /* 0x000fe2000c101524 */
[----:B------:R-:W-:Y:S01]  /*4060*/  ISETP.GT.AND P3, PT, R0, 0x8, P0 ;  /* 0x000000080000780c */ /* 0x000fe20000764270 */
[-C--:B------:R-:W-:Y:S01]  /*4070*/  FMUL R46, R46, R58.reuse ;  /* 0x0000003a2e2e7220 */ /* 0x080fe20000400000 */
[----:B------:R-:W-:Y:S01]  /*4080*/  ISETP.GT.AND P0, PT, R3, 0x19, PT ;  /* 0x000000190300780c */ /* 0x000fe20003f04270 */
[----:B------:R-:W-:Y:S01]  /*4090*/  @P4 STG.E.U16 desc[UR36][R4.64+0x20], R32 ;  /* 0x0000202004004986 */ /* 0x000fe2000c101524 */
[C---:B------:R-:W-:Y:S01]  /*40a0*/  ISETP.GT.AND P4, PT, R0.reuse, RZ, P1 ;  /* 0x000000ff0000720c */ /* 0x040fe20000f84270 */
[----:B------:R-:W-:Y:S01]  /*40b0*/  FMUL R47, R47, R58 ;  /* 0x0000003a2f2f7220 */ /* 0x000fe20000400000 */
[----:B------:R-:W-:Y:S01]  /*40c0*/  F2FP.BF16.F32.PACK_AB R34, RZ, R34 ;  /* 0x00000022ff22723e */ /* 0x000fe200000010ff */
[----:B------:R-:W-:Y:S01]  /*40d0*/  @P5 STG.E.U16 desc[UR36][R4.64+0x22], R33 ;  /* 0x0000222104005986 */ /* 0x000fe2000c101524 */
[----:B------:R-:W-:Y:S01]  /*40e0*/  ISETP.GT.AND P5, PT, R0, RZ, P0 ;  /* 0x000000ff0000720c */ /* 0x000fe200007a4270 */
[----:B------:R-:W-:Y:S01]  /*40f0*/  FMUL R48, R48, R58 ;  /* 0x0000003a30307220 */ /* 0x000fe20000400000 */
[----:B------:R-:W-:Y:S01]  /*4100*/  F2FP.BF16.F32.PACK_AB R35, RZ, R35 ;  /* 0x00000023ff23723e */ /* 0x000fe200000010ff */
[----:B------:R-:W-:Y:S01]  /*4110*/  @P2 STG.E.U16 desc[UR36][R6.64+0x20], R34 ;  /* 0x0000202206002986 */ /* 0x000fe2000c101524 */
[----:B------:R-:W-:Y:S01]  /*4120*/  F2FP.BF16.F32.PACK_AB R36, RZ, R36 ;  /* 0x00000024ff24723e */ /* 0x000fe200000010ff */
[-C--:B------:R-:W-:Y:S01]  /*4130*/  FMUL R49, R49, R58.reuse ;  /* 0x0000003a31317220 */ /* 0x080fe20000400000 */
[----:B------:R-:W-:Y:S01]  /*4140*/  ISETP.GT.AND P2, PT, R0, 0x8, P1 ;  /* 0x000000080000780c */ /* 0x000fe20000f44270 */
[----:B------:R-:W-:Y:S01]  /*4150*/  @P3 STG.E.U16 desc[UR36][R6.64+0x22], R35 ;  /* 0x0000222306003986 */ /* 0x000fe2000c101524 */
[----:B------:R-:W-:Y:S01]  /*4160*/  ISETP.GT.AND P1, PT, R3, 0x20, PT ;  /* 0x000000200300780c */ /* 0x000fe20003f24270 */
[-C--:B------:R-:W-:Y:S01]  /*4170*/  FMUL R50, R50, R58.reuse ;  /* 0x0000003a32327220 */ /* 0x080fe20000400000 */
[----:B------:R-:W-:Y:S01]  /*4180*/  F2FP.BF16.F32.PACK_AB R37, RZ, R37 ;  /* 0x00000025ff25723e */ /* 0x000fe200000010ff */
[----:B------:R-:W-:Y:S01]  /*4190*/  @P4 STG.E.U16 desc[UR36][R4.64+0x30], R36 ;  /* 0x0000302404004986 */ /* 0x000fe2000c101524 */
[C---:B------:R-:W-:Y:S01]  /*41a0*/  ISETP.GT.AND P3, PT, R0.reuse, 0x8, P0 ;  /* 0x000000080000780c */ /* 0x040fe20000764270 */
[-C--:B------:R-:W-:Y:S01]  /*41b0*/  FMUL R51, R51, R58.reuse ;  /* 0x0000003a33337220 */ /* 0x080fe20000400000 */
[----:B------:R-:W-:Y:S01]  /*41c0*/  ISETP.GT.AND P0, PT, R3, 0x21, PT ;  /* 0x000000210300780c */ /* 0x000fe20003f04270 */
[----:B------:R-:W-:Y:S01]  /*41d0*/  @P5 STG.E.U16 desc[UR36][R4.64+0x32], R37 ;  /* 0x0000322504005986 */ /* 0x000fe2000c101524 */
        /* <DEDUP_REMOVED lines=10> */
[----:B------:R-:W-:-:S02]  /*4280*/  F2FP.BF16.F32.PACK_AB R41, RZ, R41 ;  /* 0x00000029ff29723e */ /* 0x000fc400000010ff */
[C---:B------:R-:W-:Y:S01]  /*4290*/  ISETP.GT.AND P1, PT, R0.reuse, 0x8, P1 ;  /* 0x000000080000780c */ /* 0x040fe20000f24270 */
[----:B------:R-:W-:Y:S01]  /*42a0*/  @P3 STG.E.U16 desc[UR36][R6.64+0x32], R39 ;  /* 0x0000322706003986 */ /* 0x000fe2000c101524 */
[C---:B------:R-:W-:Y:S02]  /*42b0*/  ISETP.GT.AND P2, PT, R0.reuse, 0x8, P0 ;  /* 0x000000080000780c */ /* 0x040fe40000744270 */
[C---:B------:R-:W-:Y:S01]  /*42c0*/  ISETP.GT.AND P0, PT, R3.reuse, 0x29, PT ;  /* 0x000000290300780c */ /* 0x040fe20003f04270 */
[----:B------:R-:W-:Y:S01]  /*42d0*/  @P4 STG.E.U16 desc[UR36][R4.64+0x40], R40 ;  /* 0x0000402804004986 */ /* 0x000fe2000c101524 */
[----:B------:R-:W-:Y:S02]  /*42e0*/  ISETP.GT.AND P4, PT, R3, 0x28, PT ;  /* 0x000000280300780c */ /* 0x000fe40003f84270 */
[----:B------:R-:W-:Y:S01]  /*42f0*/  F2FP.BF16.F32.PACK_AB R42, RZ, R42 ;  /* 0x0000002aff2a723e */ /* 0x000fe200000010ff */
[----:B------:R-:W-:Y:S01]  /*4300*/  @P5 STG.E.U16 desc[UR36][R4.64+0x42], R41 ;  /* 0x0000422904005986 */ /* 0x000fe2000c101524 */
[----:B------:R-:W-:-:S02]  /*4310*/  ISETP.GT.AND P5, PT, R0, RZ, P4 ;  /* 0x000000ff0000720c */ /* 0x000fc400027a4270 */
[C---:B------:R-:W-:Y:S01]  /*4320*/  ISETP.GT.AND P3, PT, R0.reuse, RZ, P0 ;  /* 0x000000ff0000720c */ /* 0x040fe20000764270 */
[----:B------:R-:W-:Y:S01]  /*4330*/  @P1 STG.E.U16 desc[UR36][R6.64+0x40], R42 ;  /* 0x0000402a06001986 */ /* 0x000fe2000c101524 */
[----:B------:R-:W-:Y:S02]  /*4340*/  F2FP.BF16.F32.PACK_AB R43, RZ, R43 ;  /* 0x0000002bff2b723e */ /* 0x000fe400000010ff */
[----:B------:R-:W-:Y:S02]  /*4350*/  F2FP.BF16.F32.PACK_AB R44, RZ, R44 ;  /* 0x0000002cff2c723e */ /* 0x000fe400000010ff */
[C---:B------:R-:W-:Y:S01]  /*4360*/  ISETP.GT.AND P4, PT, R0.reuse, 0x8, P4 ;  /* 0x000000080000780c */ /* 0x040fe20002784270 */
[----:B------:R-:W-:Y:S01]  /*4370*/  @P2 STG.E.U16 desc[UR36][R6.64+0x42], R43 ;  /* 0x0000422b06002986 */ /* 0x000fe2000c101524 */
[----:B------:R-:W-:Y:S02]  /*4380*/  F2FP.BF16.F32.PACK_AB R45, RZ, R45 ;  /* 0x0000002dff2d723e */ /* 0x000fe400000010ff */
[----:B------:R-:W-:Y:S01]  /*4390*/  ISETP.GT.AND P2, PT, R3, 0x31, PT ;  /* 0x000000310300780c */ /* 0x000fe20003f44270 */
[----:B------:R-:W-:Y:S01]  /*43a0*/  @P5 STG.E.U16 desc[UR36][R4.64+0x50], R44 ;  /* 0x0000502c04005986 */ /* 0x000fe2000c101524 */
[----:B------:R-:W-:-:S02]  /*43b0*/  ISETP.GT.AND P5, PT, R0, 0x8, P0 ;  /* 0x000000080000780c */ /* 0x000fc400007a4270 */
[C---:B------:R-:W-:Y:S01]  /*43c0*/  ISETP.GT.AND P1, PT, R3.reuse, 0x38, PT ;  /* 0x000000380300780c */ /* 0x040fe20003f24270 */
[----:B------:R-:W-:Y:S01]  /*43d0*/  @P3 STG.E.U16 desc[UR36][R4.64+0x52], R45 ;  /* 0x0000522d04003986 */ /* 0x000fe2000c101524 */
[C---:B------:R-:W-:Y:S02]  /*43e0*/  ISETP.GT.AND P3, PT, R3.reuse, 0x30, PT ;  /* 0x000000300300780c */ /* 0x040fe40003f64270 */
[----:B------:R-:W-:Y:S01]  /*43f0*/  ISETP.GT.AND P0, PT, R3, 0x39, PT ;  /* 0x000000390300780c */ /* 0x000fe20003f04270 */
[----:B------:R-:W-:Y:S01]  /*4400*/  @P4 IMAD.MOV.U32 R2, RZ, RZ, R6 ;  /* 0x000000ffff024224 */ /* 0x000fe200078e0006 */
[----:B------:R-:W-:Y:S01]  /*4410*/  F2FP.BF16.F32.PACK_AB R46, RZ, R46 ;  /* 0x0000002eff2e723e */ /* 0x000fe200000010ff */
[----:B------:R-:W-:Y:S01]  /*4420*/  @P4 IMAD.MOV.U32 R3, RZ, RZ, R7 ;  /* 0x000000ffff034224 */ /* 0x000fe200078e0007 */
[----:B------:R-:W-:Y:S02]  /*4430*/  F2FP.BF16.F32.PACK_AB R47, RZ, R47 ;  /* 0x0000002fff2f723e */ /* 0x000fe400000010ff */
[----:B------:R-:W-:-:S02]  /*4440*/  F2FP.BF16.F32.PACK_AB R48, RZ, R48 ;  /* 0x00000030ff30723e */ /* 0x000fc400000010ff */
[----:B------:R1:W-:Y:S01]  /*4450*/  @P4 STG.E.U16 desc[UR36][R2.64+0x50], R46 ;  /* 0x0000502e02004986 */ /* 0x0003e2000c101524 */
[C---:B------:R-:W-:Y:S02]  /*4460*/  ISETP.GT.AND P4, PT, R0.reuse, RZ, P2 ;  /* 0x000000ff0000720c */ /* 0x040fe40001784270 */
[----:B------:R-:W-:Y:S02]  /*4470*/  F2FP.BF16.F32.PACK_AB R49, RZ, R49 ;  /* 0x00000031ff31723e */ /* 0x000fe400000010ff */
[----:B------:R-:W-:Y:S02]  /*4480*/  ISETP.GT.AND P2, PT, R0, 0x8, P2 ;  /* 0x000000080000780c */ /* 0x000fe40001744270 */
[----:B------:R-:W-:Y:S02]  /*4490*/  F2FP.BF16.F32.PACK_AB R50, RZ, R50 ;  /* 0x00000032ff32723e */ /* 0x000fe400000010ff */
[----:B------:R-:W-:Y:S02]  /*44a0*/  F2FP.BF16.F32.PACK_AB R51, RZ, R51 ;  /* 0x00000033ff33723e */ /* 0x000fe400000010ff */
[----:B------:R-:W-:Y:S01]  /*44b0*/  F2FP.BF16.F32.PACK_AB R52, RZ, R52 ;  /* 0x00000034ff34723e */ /* 0x000fe200000010ff */
[----:B-1----:R-:W-:Y:S01]  /*44c0*/  @P5 IMAD.MOV.U32 R2, RZ, RZ, R6 ;  /* 0x000000ffff025224 */ /* 0x002fe200078e0006 */
[----:B------:R-:W-:Y:S01]  /*44d0*/  F2FP.BF16.F32.PACK_AB R53, RZ, R53 ;  /* 0x00000035ff35723e */ /* 0x000fe200000010ff */
[----:B------:R-:W-:Y:S01]  /*44e0*/  @P5 IMAD.MOV.U32 R3, RZ, RZ, R7 ;  /* 0x000000ffff035224 */ /* 0x000fe200078e0007 */
[----:B------:R-:W-:-:S02]  /*44f0*/  F2FP.BF16.F32.PACK_AB R54, RZ, R54 ;  /* 0x00000036ff36723e */ /* 0x000fc400000010ff */
[----:B------:R-:W-:Y:S02]  /*4500*/  F2FP.BF16.F32.PACK_AB R55, RZ, R55 ;  /* 0x00000037ff37723e */ /* 0x000fe400000010ff */
[----:B------:R1:W-:Y:S01]  /*4510*/  @P5 STG.E.U16 desc[UR36][R2.64+0x52], R47 ;  /* 0x0000522f02005986 */ /* 0x0003e2000c101524 */
[C---:B------:R-:W-:Y:S02]  /*4520*/  ISETP.GT.AND P5, PT, R0.reuse, RZ, P3 ;  /* 0x000000ff0000720c */ /* 0x040fe40001fa4270 */
[----:B------:R-:W-:-:S11]  /*4530*/  ISETP.GT.AND P3, PT, R0, 0x8, P3 ;  /* 0x000000080000780c */ /* 0x000fd60001f64270 */
[----:B-1----:R-:W-:Y:S02]  /*4540*/  @P5 IMAD.MOV.U32 R2, RZ, RZ, R4 ;  /* 0x000000ffff025224 */ /* 0x002fe400078e0004 */
[----:B------:R-:W-:-:S05]  /*4550*/  @P5 IMAD.MOV.U32 R3, RZ, RZ, R5 ;  /* 0x000000ffff035224 */ /* 0x000fca00078e0005 */
[----:B------:R1:W-:Y:S01]  /*4560*/  @P5 STG.E.U16 desc[UR36][R2.64+0x60], R48 ;  /* 0x0000603002005986 */ /* 0x0003e2000c101524 */
[C---:B------:R-:W-:Y:S02]  /*4570*/  ISETP.GT.AND P5, PT, R0.reuse, RZ, P0 ;  /* 0x000000ff0000720c */ /* 0x040fe400007a4270 */
[----:B------:R-:W-:Y:S01]  /*4580*/  ISETP.GT.AND P0, PT, R0, 0x8, P0 ;  /* 0x000000080000780c */ /* 0x000fe20000704270 */
[----:B-1----:R-:W-:Y:S02]  /*4590*/  @P4 IMAD.MOV.U32 R2, RZ, RZ, R4 ;  /* 0x000000ffff024224 */ /* 0x002fe400078e0004 */
[----:B------:R-:W-:-:S05]  /*45a0*/  @P4 IMAD.MOV.U32 R3, RZ, RZ, R5 ;  /* 0x000000ffff034224 */ /* 0x000fca00078e0005 */
[----:B------:R1:W-:Y:S01]  /*45b0*/  @P4 STG.E.U16 desc[UR36][R2.64+0x62], R49 ;  /* 0x0000623102004986 */ /* 0x0003e2000c101524 */
[C---:B------:R-:W-:Y:S02]  /*45c0*/  ISETP.GT.AND P4, PT, R0.reuse, RZ, P1 ;  /* 0x000000ff0000720c */ /* 0x040fe40000f84270 */
[----:B------:R-:W-:Y:S01]  /*45d0*/  ISETP.GT.AND P1, PT, R0, 0x8, P1 ;  /* 0x000000080000780c */ /* 0x000fe20000f24270 */
[----:B-1----:R-:W-:Y:S02]  /*45e0*/  @P3 IMAD.MOV.U32 R2, RZ, RZ, R6 ;  /* 0x000000ffff023224 */ /* 0x002fe400078e0006 */
[----:B------:R-:W-:-:S05]  /*45f0*/  @P3 IMAD.MOV.U32 R3, RZ, RZ, R7 ;  /* 0x000000ffff033224 */ /* 0x000fca00078e0007 */
[----:B------:R1:W-:Y:S02]  /*4600*/  @P3 STG.E.U16 desc[UR36][R2.64+0x60], R50 ;  /* 0x0000603202003986 */ /* 0x0003e4000c101524 */
[----:B-1----:R-:W-:Y:S02]  /*4610*/  @P2 IMAD.MOV.U32 R2, RZ, RZ, R6 ;  /* 0x000000ffff022224 */ /* 0x002fe400078e0006 */
[----:B------:R-:W-:-:S05]  /*4620*/  @P2 IMAD.MOV.U32 R3, RZ, RZ, R7 ;  /* 0x000000ffff032224 */ /* 0x000fca00078e0007 */
[----:B------:R1:W-:Y:S02]  /*4630*/  @P2 STG.E.U16 desc[UR36][R2.64+0x62], R51 ;  /* 0x0000623302002986 */ /* 0x0003e4000c101524 */
[----:B-1----:R-:W-:Y:S02]  /*4640*/  @P4 IMAD.MOV.U32 R2, RZ, RZ, R4 ;  /* 0x000000ffff024224 */ /* 0x002fe400078e0004 */
[----:B------:R-:W-:-:S05]  /*4650*/  @P4 IMAD.MOV.U32 R3, RZ, RZ, R5 ;  /* 0x000000ffff034224 */ /* 0x000fca00078e0005 */
[----:B------:R1:W-:Y:S04]  /*4660*/  @P4 STG.E.U16 desc[UR36][R2.64+0x70], R52 ;  /* 0x0000703402004986 */ /* 0x0003e8000c101524 */
[----:B------:R2:W-:Y:S01]  /*4670*/  @P5 STG.E.U16 desc[UR36][R4.64+0x72], R53 ;  /* 0x0000723504005986 */ /* 0x0005e2000c101524 */
[----:B-1----:R-:W-:Y:S02]  /*4680*/  @P1 IMAD.MOV.U32 R2, RZ, RZ, R6 ;  /* 0x000000ffff021224 */ /* 0x002fe400078e0006 */
[----:B------:R-:W-:-:S05]  /*4690*/  @P1 IMAD.MOV.U32 R3, RZ, RZ, R7 ;  /* 0x000000ffff031224 */ /* 0x000fca00078e0007 */
[----:B------:R2:W-:Y:S04]  /*46a0*/  @P1 STG.E.U16 desc[UR36][R2.64+0x70], R54 ;  /* 0x0000703602001986 */ /* 0x0005e8000c101524 */
[----:B------:R2:W-:Y:S02]  /*46b0*/  @P0 STG.E.U16 desc[UR36][R6.64+0x72], R55 ;  /* 0x0000723706000986 */ /* 0x0005e4000c101524 */
.L_x_99:
[----:B------:R-:W-:Y:S05]  /*46c0*/  BSYNC B0 ;  /* 0x0000000000007941 */ /* 0x000fea0003800000 */
.L_x_37:
[----:B0-2---:R-:W2:Y:S01]  /*46d0*/  LDL.64 R2, [R1] ;  /* 0x0000000001027983 */ /* 0x005ea20000100a00 */
[----:B------:R-:W-:Y:S01]  /*46e0*/  ULDC.64 UR4, c[0x0][0x650] ;  /* 0x0001940000047ab9 */ /* 0x000fe20000000a00 */
[----:B------:R0:W-:Y:S01]  /*46f0*/  SYNCS.ARRIVE.TRANS64.A1T0 RZ, [R66+UR47], RZ ;  /* 0x000000ff42ff79a7 */ /* 0x0001e2000810002f */
[----:B------:R-:W-:Y:S01]  /*4700*/  PRMT R0, RZ, 0x7610, R0 ;  /* 0x00007610ff007816 */ /* 0x000fe20000000000 */
[----:B-----5:R-:W-:Y:S02]  /*4710*/  IMAD.MOV.U32 R19, RZ, RZ, -0x1 ;  /* 0xffffffffff137424 */ /* 0x020fe400078e00ff */
[----:B------:R-:W-:Y:S01]  /*4720*/  IMAD.MOV.U32 R22, RZ, RZ, -0x1 ;  /* 0xffffffffff167424 */ /* 0x000fe200078e00ff */
[----:B--2---:R-:W-:-:S04]  /*4730*/  LEA R18, P0, R2, R18, 0x1 ;  /* 0x0000001202127211 */ /* 0x004fc800078008ff */
[----:B------:R-:W-:Y:S01]  /*4740*/  LEA.HI.X R17, R2, R17, R23, 0x1, P0 ;  /* 0x0000001102117211 */ /* 0x000fe200000f0c17 */
[----:B------:R-:W-:Y:S01]  /*4750*/  IMAD.MOV.U32 R2, RZ, RZ, -0x1 ;  /* 0xffffffffff027424 */ /* 0x000fe200078e00ff */
[----:B------:R-:W-:-:S04]  /*4760*/  ISETP.GE.U32.AND P0, PT, R18, UR4, PT ;  /* 0x0000000412007c0c */ /* 0x000fc8000bf06070 */
[----:B------:R-:W-:-:S13]  /*4770*/  ISETP.GE.U32.AND.EX P0, PT, R17, UR5, PT, P0 ;  /* 0x0000000511007c0c */ /* 0x000fda000bf06100 */
[----:B0-----:R-:W-:Y:S05]  /*4780*/  @P0 BRA `(.L_x_100) ;  /* 0x0000000400700947 */ /* 0x001fea0003800000 */
[----:B-1----:R-:W0:Y:S01]  /*4790*/  S2R R10, SR_CTAID.X ;  /* 0x00000000000a7919 */ /* 0x002e220000002500 */
[----:B---34-:R-:W1:Y:S01]  /*47a0*/  LDC.64 R8, c[0x0][0x628] ;  /* 0x00018a00ff087b82 */ /* 0x018e620000000a00 */
[----:B------:R-:W-:Y:S01]  /*47b0*/  ULDC UR4, c[0x0][0x150] ;  /* 0x0000540000047ab9 */ /* 0x000fe20000000800 */
[----:B------:R-:W-:Y:S01]  /*47c0*/  IMAD.MOV.U32 R6, RZ, RZ, R18 ;  /* 0x000000ffff067224 */ /* 0x000fe200078e0012 */
[----:B------:R-:W2:Y:S01]  /*47d0*/  S2R R20, SR_CTAID.Y ;  /* 0x0000000000147919 */ /* 0x000ea20000002600 */
[----:B------:R-:W-:-:S04]  /*47e0*/  IMAD.MOV.U32 R7, RZ, RZ, R17 ;  /* 0x000000ffff077224 */ /* 0x000fc800078e0011 */
[----:B------:R-:W3:Y:S08]  /*47f0*/  LDC R15, c[0x0][0x144] ;  /* 0x00005100ff0f7b82 */ /* 0x000ef00000000800 */
[----:B------:R-:W4:Y:S08]  /*4800*/  LDC R0, c[0x0][0x630] ;  /* 0x00018c00ff007b82 */ /* 0x000f300000000800 */
[----:B------:R-:W2:Y:S01]  /*4810*/  LDC.64 R12, c[0x0][0x620] ;  /* 0x00018800ff0c7b82 */ /* 0x000ea20000000a00 */
[----:B-1----:R-:W-:-:S04]  /*4820*/  ISETP.NE.U32.AND P0, PT, R8, RZ, PT ;  /* 0x000000ff0800720c */ /* 0x002fc80003f05070 */
[----:B------:R-:W-:Y:S02]  /*4830*/  ISETP.NE.AND.EX P0, PT, R9, RZ, PT, P0 ;  /* 0x000000ff0900720c */ /* 0x000fe40003f05300 */
[----:B0-----:R-:W-:-:S05]  /*4840*/  I2FP.F32.U32 R2, R10 ;  /* 0x0000000a00027245 */ /* 0x001fca0000201000 */
[----:B------:R-:W-:-:S04]  /*4850*/  FMUL R2, R2, UR4 ;  /* 0x0000000402027c20 */ /* 0x000fc80008400000 */
[----:B------:R0:W1:Y:S02]  /*4860*/  F2I.U32.TRUNC.NTZ R14, R2 ;  /* 0x00000002000e7305 */ /* 0x000064000020f000 */
[----:B---34-:R-:W-:Y:S05]  /*4870*/  @!P0 BRA `(.L_x_101) ;  /* 0x0000000000288947 */ /* 0x018fea0003800000 */
[----:B------:R-:W3:Y:S02]  /*4880*/  LDC R3, c[0x0][0x634] ;  /* 0x00018d00ff037b82 */ /* 0x000ee40000000800 */
[----:B---3--:R-:W-:-:S05]  /*4890*/  IADD3 R7, P0, R18, R3, RZ ;  /* 0x0000000312077210 */ /* 0x008fca0007f1e0ff */
[----:B------:R-:W-:-:S04]  /*48a0*/  IMAD.X R11, RZ, RZ, R17, P0 ;  /* 0x000000ffff0b7224 */ /* 0x000fc800000e0611 */
[----:B0-----:R-:W-:-:S04]  /*48b0*/  IMAD.WIDE.U32 R2, R11, R8, RZ ;  /* 0x000000080b027225 */ /* 0x001fc800078e00ff */
[----:B------:R-:W-:-:S04]  /*48c0*/  IMAD.WIDE.U32 R4, P0, R7, R9, R2 ;  /* 0x0000000907047225 */ /* 0x000fc80007800002 */
[----:B------:R-:W-:-:S04]  /*48d0*/  IMAD.WIDE.U32 R2, R7, R8, RZ ;  /* 0x0000000807027225 */ /* 0x000fc800078e00ff */
[----:B------:R-:W-:Y:S01]  /*48e0*/  IMAD.X R7, RZ, RZ, RZ, P0 ;  /* 0x000000ffff077224 */ /* 0x000fe200000e06ff */
[----:B------:R-:W-:Y:S01]  /*48f0*/  IADD3 RZ, P0, R3, R4, RZ ;  /* 0x0000000403ff7210 */ /* 0x000fe20007f1e0ff */
[----:B------:R-:W-:-:S04]  /*4900*/  IMAD.MOV.U32 R6, RZ, RZ, R5 ;  /* 0x000000ffff067224 */ /* 0x000fc800078e0005 */
[----:B------:R-:W-:-:S08]  /*4910*/  IMAD.WIDE.U32.X R6, R11, R9, R6, P0 ;  /* 0x000000090b067225 */ /* 0x000fd000000e0406 */
.L_x_101:
[----:B------:R-:W3:Y:S01]  /*4920*/  LDC.64 R26, c[0x0][0x640] ;  /* 0x00019000ff1a7b82 */ /* 0x000ee20000000a00 */
[-C--:B------:R-:W-:Y:S01]  /*4930*/  SHF.R.U64 R11, R6, R0.reuse, R7 ;  /* 0x00000000060b7219 */ /* 0x080fe20000001207 */
[----:B------:R-:W-:Y:S01]  /*4940*/  IMAD.MOV.U32 R19, RZ, RZ, R17 ;  /* 0x000000ffff137224 */ /* 0x000fe200078e0011 */
[----:B------:R-:W-:Y:S01]  /*4950*/  SHF.R.U32.HI R0, RZ, R0, R7 ;  /* 0x00000000ff007219 */ /* 0x000fe20000011607 */
[----:B-1----:R-:W-:Y:S01]  /*4960*/  IMAD.MOV R14, RZ, RZ, -R14 ;  /* 0x000000ffff0e7224 */ /* 0x002fe200078e0a0e */
[----:B------:R-:W-:Y:S01]  /*4970*/  IADD3 R5, P0, RZ, -R11, RZ ;  /* 0x8000000bff057210 */ /* 0x000fe20007f1e0ff */
[----:B------:R-:W-:Y:S01]  /*4980*/  ULDC UR4, c[0x0][0x154] ;  /* 0x0000550000047ab9 */ /* 0x000fe20000000800 */
[----:B------:R-:W-:Y:S01]  /*4990*/  IMAD.MOV.U32 R7, RZ, RZ, 0x1 ;  /* 0x00000001ff077424 */ /* 0x000fe200078e00ff */
[----:B------:R-:W1:Y:S01]  /*49a0*/  LDC R4, c[0x0][0x618] ;  /* 0x00018600ff047b82 */ /* 0x000e620000000800 */
[----:B------:R-:W-:Y:S02]  /*49b0*/  IMAD R22, R15, R14, R10 ;  /* 0x0000000e0f167224 */ /* 0x000fe400078e020a */
[----:B------:R-:W-:-:S04]  /*49c0*/  IMAD.X R3, RZ, RZ, ~R0, P0 ;  /* 0x000000ffff037224 */ /* 0x000fc800000e0e00 */
[-C--:B--2---:R-:W-:Y:S01]  /*49d0*/  IMAD R0, R3, R12.reuse, RZ ;  /* 0x0000000c03007224 */ /* 0x084fe200078e02ff */
[----:B------:R-:W2:Y:S01]  /*49e0*/  LDC R6, c[0x0][0x608] ;  /* 0x00018200ff067b82 */ /* 0x000ea20000000800 */
[----:B0-----:R-:W-:-:S04]  /*49f0*/  IMAD.WIDE.U32 R2, R5, R12, R18 ;  /* 0x0000000c05027225 */ /* 0x001fc800078e0012 */
[----:B------:R-:W-:Y:S01]  /*4a00*/  IMAD R5, R5, R13, R0 ;  /* 0x0000000d05057224 */ /* 0x000fe200078e0200 */
[----:B------:R-:W-:Y:S02]  /*4a10*/  I2FP.F32.U32 R0, R20 ;  /* 0x0000001400007245 */ /* 0x000fe40000201000 */
[----:B------:R-:W0:Y:S01]  /*4a20*/  LDC R24, c[0x0][0x658] ;  /* 0x00019600ff187b82 */ /* 0x000e220000000800 */
[----:B------:R-:W-:Y:S01]  /*4a30*/  IMAD.IADD R3, R3, 0x1, R5 ;  /* 0x0000000103037824 */ /* 0x000fe200078e0205 */
[----:B---3--:R-:W-:Y:S01]  /*4a40*/  ISETP.NE.U32.AND P0, PT, R26, RZ, PT ;  /* 0x000000ff1a00720c */ /* 0x008fe20003f05070 */
[----:B------:R-:W-:Y:S01]  /*4a50*/  FMUL R0, R0, UR4 ;  /* 0x0000000400007c20 */ /* 0x000fe20008400000 */
[----:B------:R-:W-:Y:S02]  /*4a60*/  IMAD.MOV.U32 R5, RZ, RZ, -0x1 ;  /* 0xffffffffff057424 */ /* 0x000fe400078e00ff */
[----:B------:R-:W-:Y:S01]  /*4a70*/  ISETP.NE.AND.EX P0, PT, R27, RZ, PT, P0 ;  /* 0x000000ff1b00720c */ /* 0x000fe20003f05300 */
[----:B------:R3:W4:Y:S01]  /*4a80*/  F2I.U32.TRUNC.NTZ R12, R0 ;  /* 0x00000000000c7305 */ /* 0x000722000020f000 */
[----:B------:R-:W3:Y:S01]  /*4a90*/  LDC R15, c[0x0][0x148] ;  /* 0x00005200ff0f7b82 */ /* 0x000ee20000000800 */
[----:B-1----:R-:W-:-:S02]  /*4aa0*/  SHF.R.U64 R10, R2, R4, R3 ;  /* 0x00000004020a7219 */ /* 0x002fc40000001203 */
[----:B------:R-:W-:-:S05]  /*4ab0*/  SHF.R.U32.HI R3, RZ, R4, R3 ;  /* 0x00000004ff037219 */ /* 0x000fca0000011603 */
[----:B------:R-:W1:Y:S01]  /*4ac0*/  LDC R14, c[0x0][0x600] ;  /* 0x00018000ff0e7b82 */ /* 0x000e620000000800 */
[-CC-:B--2---:R-:W-:Y:S02]  /*4ad0*/  SHF.R.U64 R8, R10, R6.reuse, R3.reuse ;  /* 0x000000060a087219 */ /* 0x184fe40000001203 */
[----:B------:R-:W-:-:S05]  /*4ae0*/  SHF.R.U32.HI R3, RZ, R6, R3 ;  /* 0x00000006ff037219 */ /* 0x000fca0000011603 */
[----:B------:R-:W2:Y:S01]  /*4af0*/  LDC R21, c[0x0][0x648] ;  /* 0x00019200ff157b82 */ /* 0x000ea20000000800 */
[-CC-:B0-----:R-:W-:Y:S02]  /*4b00*/  SHF.R.U64 R13, R8, R24.reuse, R3.reuse ;  /* 0x00000018080d7219 */ /* 0x181fe40000001203 */
[-C--:B------:R-:W-:Y:S02]  /*4b10*/  SHF.L.U32 R5, R5, R24.reuse, RZ ;  /* 0x0000001805057219 */ /* 0x080fe400000006ff */
[-C--:B------:R-:W-:Y:S01]  /*4b20*/  SHF.R.U32.HI R3, RZ, R24.reuse, R3 ;  /* 0x00000018ff037219 */ /* 0x080fe20000011603 */
[----:B------:R-:W-:Y:S01]  /*4b30*/  IMAD.MOV.U32 R2, RZ, RZ, R13 ;  /* 0x000000ffff027224 */ /* 0x000fe200078e000d */
[----:B------:R-:W-:Y:S01]  /*4b40*/  SHF.L.U32 R24, R7, R24, RZ ;  /* 0x0000001807187219 */ /* 0x000fe200000006ff */
[----:B------:R-:W0:Y:S01]  /*4b50*/  LDC R25, c[0x0][0x638] ;  /* 0x00018e00ff197b82 */ /* 0x000e220000000800 */
[----:B------:R-:W-:-:S07]  /*4b60*/  LOP3.LUT R19, RZ, R5, RZ, 0x33, !PT ;  /* 0x00000005ff137212 */ /* 0x000fce00078e33ff */
[----:B------:R-:W0:Y:S01]  /*4b70*/  LDC R28, c[0x0][0x610] ;  /* 0x00018400ff1c7b82 */ /* 0x000e220000000800 */
[----:B----4-:R-:W-:Y:S05]  /*4b80*/  @!P0 BRA `(.L_x_102) ;  /* 0x0000000000288947 */ /* 0x010fea0003800000 */
[----:B---3--:R-:W3:Y:S02]  /*4b90*/  LDC R0, c[0x0][0x64c] ;  /* 0x00019300ff007b82 */ /* 0x008ee40000000800 */
[----:B---3--:R-:W-:-:S05]  /*4ba0*/  IADD3 R7, P0, R13, R0, RZ ;  /* 0x000000000d077210 */ /* 0x008fca0007f1e0ff */
        /* <DEDUP_REMOVED lines=8> */
.L_x_102:
[----:B------:R-:W4:Y:S01]  /*4c30*/  LDC R4, c[0x0][0x65c] ;  /* 0x00019700ff047b82 */ /* 0x000f220000000800 */
[----:B--23--:R-:W-:Y:S01]  /*4c40*/  SHF.R.U64 R0, R2, R21, R3 ;  /* 0x0000001502007219 */ /* 0x00cfe20000001203 */
[----:B-1----:R-:W-:Y:S01]  /*4c50*/  VIADD R3, R14, 0xffffffff ;  /* 0xffffffff0e037836 */ /* 0x002fe20000000000 */
[----:B------:R-:W-:Y:S01]  /*4c60*/  LOP3.LUT R19, R8, R19, RZ, 0xc0, !PT ;  /* 0x0000001308137212 */ /* 0x000fe200078ec0ff */
[----:B------:R-:W-:Y:S02]  /*4c70*/  IMAD.MOV R12, RZ, RZ, -R12 ;  /* 0x000000ffff0c7224 */ /* 0x000fe400078e0a0c */
[----:B------:R-:W-:Y:S01]  /*4c80*/  IMAD.MOV R2, RZ, RZ, -R0 ;  /* 0x000000ffff027224 */ /* 0x000fe200078e0a00 */
[----:B------:R-:W-:Y:S01]  /*4c90*/  LOP3.LUT R3, R10, R3, RZ, 0xc0, !PT ;  /* 0x000000030a037212 */ /* 0x000fe200078ec0ff */
[----:B------:R-:W-:Y:S02]  /*4ca0*/  IMAD R19, R24, R0, R19 ;  /* 0x0000000018137224 */ /* 0x000fe400078e0213 */
[----:B0-----:R-:W-:-:S04]  /*4cb0*/  IMAD R0, R2, R25, R13 ;  /* 0x0000001902007224 */ /* 0x001fc800078e020d */
[----:B------:R-:W-:Y:S01]  /*4cc0*/  IMAD R2, R0, R14, R3 ;  /* 0x0000000e00027224 */ /* 0x000fe200078e0203 */
[----:B----4-:R-:W-:Y:S01]  /*4cd0*/  ISETP.NE.AND P0, PT, R4, 0x1, PT ;  /* 0x000000010400780c */ /* 0x010fe20003f05270 */
[----:B------:R-:W-:-:S05]  /*4ce0*/  IMAD.MOV.U32 R4, RZ, RZ, 0x1 ;  /* 0x00000001ff047424 */ /* 0x000fca00078e00ff */
[----:B------:R-:W-:-:S07]  /*4cf0*/  PRMT R0, R4, 0x7610, R0 ;  /* 0x0000761004007816 */ /* 0x000fce0000000000 */
[----:B------:R-:W-:-:S04]  /*4d00*/  @P0 IMAD R22, R15, R12, R20 ;  /* 0x0000000c0f160224 */ /* 0x000fc800078e0214 */
[----:B------:R-:W-:-:S05]  /*4d10*/  IMAD R19, R19, R28, R22 ;  /* 0x0000001c13137224 */ /* 0x000fca00078e0216 */
[----:B------:R-:W-:Y:S02]  /*4d20*/  SEL R22, R2, R19, !P0 ;  /* 0x0000001302167207 */ /* 0x000fe40004000000 */
[----:B------:R-:W-:Y:S01]  /*4d30*/  SEL R19, R19, R2, !P0 ;  /* 0x0000000213137207 */ /* 0x000fe20004000000 */
[----:B------:R-:W-:-:S07]  /*4d40*/  IMAD.MOV.U32 R2, RZ, RZ, R11 ;  /* 0x000000ffff027224 */ /* 0x000fce00078e000b */
.L_x_100:
[----:B------:R-:W-:Y:S02]  /*4d50*/  LOP3.LUT P0, RZ, R0, 0xff, RZ, 0xc0, !PT ;  /* 0x000000ff00ff7812 */ /* 0x000fe4000780c0ff */
[----:B------:R-:W-:-:S11]  /*4d60*/  LOP3.LUT R73, R73, 0x1, RZ, 0x3c, !PT ;  /* 0x0000000149497812 */ /* 0x000fd600078e3cff */
[----:B------:R-:W-:Y:S05]  /*4d70*/  @P0 BRA `(.L_x_103) ;  /* 0xffffffcc00300947 */ /* 0x000fea000383ffff */
[----:B------:R-:W-:Y:S05]  /*4d80*/  EXIT ;  /* 0x000000000000794d */ /* 0x000fea0003800000 */
.L_x_18:
[----:B------:R-:W-:-:S08]  /*4d90*/  ISETP.NE.AND P0, PT, R5, RZ, PT ;  /* 0x000000ff0500720c */ /* 0x000fd00003f05270 */
[----:B0-----:R-:W0:-:S00]  /*4da0*/  USETMAXREG.DEALLOC.CTAPOOL 0x28 ;  /* 0x00000028000079c8 */ /* 0x001e0000080e0500 */
[----:B------:R-:W-:Y:S05]  /*4db0*/  @P0 EXIT ;  /* 0x000000000000094d */ /* 0x000fea0003800000 */
[----:B0-----:R-:W-:Y:S01]  /*4dc0*/  LOP3.LUT P0, RZ, R8, 0xff, RZ, 0xc0, !PT ;  /* 0x000000ff08ff7812 */ /* 0x001fe2000780c0ff */
[----:B------:R-:W-:Y:S02]  /*4dd0*/  IMAD.MOV.U32 R0, RZ, RZ, 0x1 ;  /* 0x00000001ff007424 */ /* 0x000fe400078e00ff */
[----:B------:R-:W-:-:S10]  /*4de0*/  IMAD.MOV.U32 R6, RZ, RZ, RZ ;  /* 0x000000ffff067224 */ /* 0x000fd400078e00ff */
[----:B------:R-:W-:Y:S05]  /*4df0*/  @!P0 BRA `(.L_x_104) ;  /* 0x0000000c003c8947 */ /* 0x000fea0003800000 */
[----:B------:R-:W0:Y:S01]  /*4e00*/  S2R R8, SR_CgaCtaId ;  /* 0x0000000000087919 */ /* 0x000e220000008800 */
[----:B------:R-:W-:Y:S01]  /*4e10*/  LOP3.LUT P0, RZ, R4, 0x1f, RZ, 0xc0, !PT ;  /* 0x0000001f04ff7812 */ /* 0x000fe2000780c0ff */
[----:B------:R-:W-:Y:S01]  /*4e20*/  ULDC UR5, c[0x0][0x658] ;  /* 0x0001960000057ab9 */ /* 0x000fe20000000800 */
[----:B------:R-:W-:Y:S01]  /*4e30*/  UMOV UR6, 0xffffffff ;  /* 0xffffffff00067882 */ /* 0x000fe20000000000 */
[----:B------:R-:W-:Y:S01]  /*4e40*/  BSSY B0, `(.L_x_104) ;  /* 0x00000ca000007945 */ /* 0x000fe20003800000 */
[----:B------:R-:W-:Y:S01]  /*4e50*/  USHF.L.U32 UR6, UR6, UR5, URZ ;  /* 0x0000000506067299 */ /* 0x000fe2000800063f */
[C---:B------:R-:W-:Y:S01]  /*4e60*/  ISETP.NE.AND P2, PT, R3.reuse, RZ, PT ;  /* 0x000000ff0300720c */ /* 0x040fe20003f45270 */
[----:B------:R-:W-:Y:S01]  /*4e70*/  IMAD.MOV.U32 R9, RZ, RZ, 0x1 ;  /* 0x00000001ff097424 */ /* 0x000fe200078e00ff */
[----:B------:R-:W-:Y:S01]  /*4e80*/  ISETP.NE.OR P0, PT, R3, RZ, !P0 ;  /* 0x000000ff0300720c */ /* 0x000fe20004705670 */
[----:B------:R-:W-:Y:S01]  /*4e90*/  IMAD.MOV.U32 R0, RZ, RZ, 0x1 ;  /* 0x00000001ff007424 */ /* 0x000fe200078e00ff */
[----:B------:R-:W-:Y:S01]  /*4ea0*/  LOP3.LUT R7, R16, 0x2, RZ, 0xfc, !PT ;  /* 0x0000000210077812 */ /* 0x000fe200078efcff */
[----:B------:R-:W-:Y:S01]  /*4eb0*/  IMAD.MOV.U32 R6, RZ, RZ, RZ ;  /* 0x000000ffff067224 */ /* 0x000fe200078e00ff */
[----:B------:R-:W-:Y:S01]  /*4ec0*/  ULDC UR4, c[0x0][0x600] ;  /* 0x0001800000047ab9 */ /* 0x000fe20000000800 */
[----:B------:R-:W-:Y:S01]  /*4ed0*/  UMOV UR7, 0x1 ;  /* 0x0000000100077882 */ /* 0x000fe20000000000 */
[----:B------:R-:W-:-:S02]  /*4ee0*/  UIADD3 UR19, UR40, 0x1, URZ ;  /* 0x0000000128137890 */ /* 0x000fc4000fffe03f */
[----:B------:R-:W-:Y:S02]  /*4ef0*/  UIADD3 UR15, UR4, -0x1, URZ ;  /* 0xffffffff040f7890 */ /* 0x000fe4000fffe03f */
[----:B------:R-:W-:Y:S02]  /*4f00*/  USHF.L.U32 UR17, UR7, UR5, URZ ;  /* 0x0000000507117299 */ /* 0x000fe4000800063f */
[----:B------:R-:W-:Y:S01]  /*4f10*/  ULOP3.LUT UR16, URZ, UR6, URZ, 0x33, !UPT ;  /* 0x000000063f107292 */ /* 0x000fe2000f8e333f */
[----:B------:R-:W-:Y:S01]  /*4f20*/  ULDC.64 UR20, c[0x0][0x198] ;  /* 0x0000660000147ab9 */ /* 0x000fe20000000a00 */
[C---:B0-----:R-:W-:Y:S02]  /*4f30*/  IMAD.SHL.U32 R10, R8.reuse, 0x20, RZ ;  /* 0x00000020080a7824 */ /* 0x041fe400078e00ff */
[----:B------:R-:W-:-:S03]  /*4f40*/  IMAD.SHL.U32 R8, R8, 0x400, RZ ;  /* 0x0000040008087824 */ /* 0x000fc600078e00ff */
[----:B------:R-:W-:Y:S02]  /*4f50*/  LOP3.LUT R10, R10, 0x20, RZ, 0xc0, !PT ;  /* 0x000000200a0a7812 */ /* 0x000fe400078ec0ff */
[----:B------:R-:W-:-:S07]  /*4f60*/  LOP3.LUT R8, R8, 0x400, RZ, 0xc0, !PT ;  /* 0x0000040008087812 */ /* 0x000fce00078ec0ff */
.L_x_116:
[----:B------:R-:W-:-:S03]  /*4f70*/  UMOV UR4, 0xffffffff ;  /* 0xffffffff00047882 */ /* 0x000fc60000000000 */
[----:B------:R-:W-:Y:S05]  /*4f80*/  BRA.DIV UR4, `(.L_x_105) ;  /* 0x0000001e044c7947 */ /* 0x000fea000b800000 */
[----:B------:R-:W-:-:S13]  /*4f90*/  ELECT P6, URZ, PT ;  /* 0x00000000003f782f */ /* 0x000fda00038c0000 */
.L_x_153:
[----:B------:R-:W0:Y:S01]  /*4fa0*/  LDC R3, c[0x0][0x28c] ;  /* 0x0000a300ff037b82 */ /* 0x000e220000000800 */
[----:B------:R-:W-:Y:S01]  /*4fb0*/  BSSY B1, `(.L_x_106) ;  /* 0x0000039000017945 */ /* 0x000fe20003800000 */
[----:B0-----:R-:W-:-:S13]  /*4fc0*/  ISETP.LT.OR P6, PT, R3, 0x1, !P6 ;  /* 0x000000010300780c */ /* 0x001fda00077c1670 */
[----:B------:R-:W-:Y:S05]  /*4fd0*/  @P6 BRA `(.L_x_107) ;  /* 0x0000000000d86947 */ /* 0x000fea0003800000 */
[----:B------:R-:W-:Y:S02]  /*4fe0*/  IMAD R22, R22, 0x40, R10 ;  /* 0x0000004016167824 */ /* 0x000fe400078e020a */
[----:B------:R-:W-:Y:S02]  /*4ff0*/  IMAD.SHL.U32 R19, R19, 0x40, RZ ;  /* 0x0000004013137824 */ /* 0x000fe400078e00ff */
[----:B------:R-:W-:Y:S02]  /*5000*/  IMAD.MOV.U32 R14, RZ, RZ, RZ ;  /* 0x000000ffff0e7224 */ /* 0x000fe400078e00ff */
[----:B------:R-:W-:Y:S02]  /*5010*/  IMAD.U32 R15, RZ, RZ, UR19 ;  /* 0x00000013ff0f7e24 */ /* 0x000fe4000f8e00ff */
[----:B------:R-:W-:Y:S02]  /*5020*/  IMAD.MOV.U32 R3, RZ, RZ, R0 ;  /* 0x000000ffff037224 */ /* 0x000fe400078e0000 */
[----:B------:R-:W-:-:S07]  /*5030*/  IMAD.MOV.U32 R5, RZ, RZ, R6 ;  /* 0x000000ffff057224 */ /* 0x000fce00078e0006 */
.L_x_111:
[----:B------:R-:W0:Y:S01]  /*5040*/  S2R R11, SR_CgaCtaId ;  /* 0x00000000000b7919 */ /* 0x000e220000008800 */
[----:B------:R-:W-:-:S04]  /*5050*/  MOV R4, 0x400 ;  /* 0x0000040000047802 */ /* 0x000fc80000000f00 */
[----:B0-----:R-:W-:Y:S02]  /*5060*/  LEA R12, R11, R4, 0x18 ;  /* 0x000000040b0c7211 */ /* 0x001fe400078ec0ff */
[----:B------:R-:W-:Y:S01]  /*5070*/  SHF.L.U32 R4, R3, 0x1f, RZ ;  /* 0x0000001f03047819 */ /* 0x000fe200000006ff */
[----:B------:R-:W0:Y:S02]  /*5080*/  @!P2 LDC R11, c[0x0][0x500] ;  /* 0x00014000ff0bab82 */ /* 0x000e240000000800 */
[----:B------:R-:W-:-:S04]  /*5090*/  IMAD R13, R5, 0x8, R12 ;  /* 0x00000008050d7824 */ /* 0x000fc800078e020c */
[----:B------:R-:W1:Y:S02]  /*50a0*/  SYNCS.PHASECHK.TRANS64.TRYWAIT P1, [R13+URZ+0xe0], R4 ;  /* 0x0000e0040d0075a7 */ /* 0x000e64000802017f */
[----:B-1----:R-:W-:Y:S05]  /*50b0*/  @!P1 BRA `(.L_x_108) ;  /* 0x0000001c00209947 */ /* 0x002fea0003800000 */
.L_x_154:
[----:B-1----:R-:W-:Y:S01]  /*50c0*/  PRMT R4, R7, 0x9910, RZ ;  /* 0x0000991007047816 */ /* 0x002fe200000000ff */
[----:B0-----:R0:W-:Y:S03]  /*50d0*/  @!P2 SYNCS.ARRIVE.TRANS64 RZ, [R13+URZ], R11 ;  /* 0x0000000b0dffa9a7 */ /* 0x0011e6000800003f */
[----:B------:R-:W-:-:S13]  /*50e0*/  ISETP.NE.AND P1, PT, R4, 0x2, PT ;  /* 0x000000020400780c */ /* 0x000fda0003f25270 */
[----:B0-----:R-:W-:Y:S05]  /*50f0*/  @P1 BRA `(.L_x_109) ;  /* 0x0000000000041947 */ /* 0x001fea0003800000 */
[----:B------:R-:W-:Y:S01]  /*5100*/  BPT.TRAP 0x1 ;  /* 0x000000040000795c */ /* 0x000fe20000300000 */
.L_x_109:
[----:B------:R-:W-:Y:S05]  /*5110*/  @P0 BRA `(.L_x_110) ;  /* 0x0000000000040947 */ /* 0x000fea0003800000 */
[----:B------:R-:W-:Y:S01]  /*5120*/  BPT.TRAP 0x1 ;  /* 0x000000040000795c */ /* 0x000fe20000300000 */
.L_x_110:
[----:B------:R-:W-:Y:S01]  /*5130*/  IMAD R4, R5, 0x800, R8 ;  /* 0x0000080005047824 */ /* 0x000fe200078e0208 */
[----:B------:R-:W-:Y:S01]  /*5140*/  R2UR UR9, R13 ;  /* 0x000000000d0972ca */ /* 0x000fe200000e0000 */
[--C-:B------:R-:W-:Y:S01]  /*5150*/  IMAD R11, R5, 0x1000, R12.reuse ;  /* 0x00001000050b7824 */ /* 0x100fe200078e020c */
[----:B------:R-:W-:Y:S01]  /*5160*/  UIADD3 UR4, UP0, UR20, 0xf0, URZ ;  /* 0x000000f014047890 */ /* 0x000fe2000ff1e03f */
[----:B------:R-:W-:Y:S01]  /*5170*/  IMAD R4, R4, 0x2, R12 ;  /* 0x0000000204047824 */ /* 0x000fe200078e020c */
[----:B------:R-:W-:Y:S01]  /*5180*/  R2UR UR11, R19 ;  /* 0x00000000130b72ca */ /* 0x000fe200000e0000 */
[----:B------:R-:W-:Y:S01]  /*5190*/  VIADD R15, R15, 0xffffffff ;  /* 0xffffffff0f0f7836 */ /* 0x000fe20000000000 */
[----:B------:R-:W-:Y:S01]  /*51a0*/  R2UR UR5, R11 ;  /* 0x000000000b0572ca */ /* 0x000fe200000e0000 */
[----:B------:R-:W-:Y:S01]  /*51b0*/  UIADD3 UR22, UP1, UR20, 0x1f0, URZ ;  /* 0x000001f014167890 */ /* 0x000fe2000ff3e03f */
[----:B------:R-:W-:Y:S01]  /*51c0*/  R2UR UR8, R4 ;  /* 0x00000000040872ca */ /* 0x000fe200000e0000 */
[----:B------:R-:W-:Y:S01]  /*51d0*/  VIADD R5, R5, 0x1 ;  /* 0x0000000105057836 */ /* 0x000fe20000000000 */
[----:B------:R-:W-:Y:S01]  /*51e0*/  R2UR UR10, R14 ;  /* 0x000000000e0a72ca */ /* 0x000fe200000e0000 */
[----:B------:R-:W-:Y:S01]  /*51f0*/  UIADD3.X UR23, URZ, UR21, URZ, UP1, !UPT ;  /* 0x000000153f177290 */ /* 0x000fe20008ffe43f */
[----:B------:R-:W-:Y:S01]  /*5200*/  R2UR UR12, R2 ;  /* 0x00000000020c72ca */ /* 0x000fe200000e0000 */
[----:B------:R-:W-:Y:S01]  /*5210*/  UMOV UR6, 0x0 ;  /* 0x0000000000067882 */ /* 0x000fe20000000000 */
[----:B------:R-:W-:Y:S01]  /*5220*/  R2UR UR18, R22 ;  /* 0x00000000161272ca */ /* 0x000fe200000e0000 */
[----:B------:R-:W-:Y:S01]  /*5230*/  UMOV UR7, 0x10000000 ;  /* 0x1000000000077882 */ /* 0x000fe20000000000 */
[----:B------:R-:W-:Y:S01]  /*5240*/  ISETP.GT.AND P3, PT, R15, 0x1, PT ;  /* 0x000000010f00780c */ /* 0x000fe20003f64270 */
[----:B------:R-:W-:Y:S01]  /*5250*/  UMOV UR24, 0x30000 ;  /* 0x0003000000187882 */ /* 0x000fe20000000000 */
[C---:B------:R-:W-:Y:S01]  /*5260*/  ISETP.NE.AND P1, PT, R5.reuse, 0x1c, PT ;  /* 0x0000001c0500780c */ /* 0x040fe20003f25270 */
[----:B------:R-:W-:Y:S01]  /*5270*/  UIADD3 UR13, UR5, 0x300, URZ ;  /* 0x00000300050d7890 */ /* 0x000fe2000fffe03f */
[----:B------:R-:W-:Y:S01]  /*5280*/  VIADD R14, R14, 0x20 ;  /* 0x000000200e0e7836 */ /* 0x000fe20000000000 */
[----:B------:R-:W-:Y:S01]  /*5290*/  UIADD3.X UR5, URZ, UR21, URZ, UP0, !UPT ;  /* 0x000000153f057290 */ /* 0x000fe200087fe43f */
[----:B------:R-:W-:Y:S01]  /*52a0*/  SEL R4, RZ, 0x1, P1 ;  /* 0x00000001ff047807 */ /* 0x000fe20000800000 */
[----:B------:R-:W-:Y:S01]  /*52b0*/  UIADD3 UR14, UR8, 0x1c300, URZ ;  /* 0x0001c300080e7890 */ /* 0x000fe2000fffe03f */
[----:B------:R-:W-:-:S02]  /*52c0*/  SEL R5, R5, RZ, P1 ;  /* 0x000000ff05057207 */ /* 0x000fc40000800000 */
[----:B------:R-:W-:Y:S01]  /*52d0*/  UMOV UR8, UR13 ;  /* 0x0000000d00087c82 */ /* 0x000fe20008000000 */
[----:B------:R-:W-:-:S03]  /*52e0*/  LOP3.LUT R3, R3, R4, RZ, 0x3c, !PT ;  /* 0x0000000403037212 */ /* 0x000fc600078e3cff */
[----:B------:R0:W-:Y:S02]  /*52f0*/  UTMALDG.3D [UR8], [UR4], desc[UR6] ;  /* 0x00000608040075b4 */ /* 0x0001e40008011000 */
[----:B0-----:R-:W-:Y:S01]  /*5300*/  UMOV UR8, UR14 ;  /* 0x0000000e00087c82 */ /* 0x001fe20008000000 */
[----:B------:R-:W-:Y:S02]  /*5310*/  UMOV UR11, UR18 ;  /* 0x00000012000b7c82 */ /* 0x000fe40008000000 */
[----:B------:R0:W-:Y:S02]  /*5320*/  UTMALDG.3D.MULTICAST [UR8], [UR22], UR24, desc[UR6] ;  /* 0x00000608160073b4 */ /* 0x0001e40008011818 */
[----:B0-----:R-:W-:Y:S05]  /*5330*/  @P3 BRA `(.L_x_111) ;  /* 0xfffffffc00403947 */ /* 0x001fea000383ffff */
.L_x_107:
[----:B------:R-:W-:Y:S05]  /*5340*/  BSYNC B1 ;  /* 0x0000000000017941 */ /* 0x000fea0003800000 */
.L_x_106:
[----:B------:R-:W2:Y:S01]  /*5350*/  LDL.64 R12, [R1] ;  /* 0x00000000010c7983 */ /* 0x000ea20000100a00 */
[----:B------:R-:W-:Y:S01]  /*5360*/  LOP3.LUT P4, RZ, R9, 0xff, RZ, 0xc0, !PT ;  /* 0x000000ff09ff7812 */ /* 0x000fe2000788c0ff */
[----:B------:R-:W-:Y:S01]  /*5370*/  VIADD R9, R6, UR40 ;  /* 0x0000002806097c36 */ /* 0x000fe20008000000 */
[----:B------:R-:W-:Y:S01]  /*5380*/  ULDC.64 UR4, c[0x0][0x650] ;  /* 0x0001940000047ab9 */ /* 0x000fe20000000a00 */
[----:B------:R-:W-:Y:S01]  /*5390*/  IMAD.U32 R4, RZ, RZ, UR40 ;  /* 0x00000028ff047e24 */ /* 0x000fe2000f8e00ff */
[----:B------:R-:W-:Y:S01]  /*53a0*/  UISETP.GE.U32.AND UP0, UPT, UR40, 0x1c, UPT ;  /* 0x0000001c2800788c */ /* 0x000fe2000bf06070 */
[----:B------:R-:W-:Y:S01]  /*53b0*/  BSSY B1, `(.L_x_112) ;  /* 0x0000070000017945 */ /* 0x000fe20003800000 */
[----:B------:R-:W-:Y:S01]  /*53c0*/  ISETP.GT.U32.AND P1, PT, R9, 0x1b, PT ;  /* 0x0000001b0900780c */ /* 0x000fe20003f24070 */
[----:B------:R-:W-:Y:S02]  /*53d0*/  IMAD.MOV.U32 R19, RZ, RZ, -0x1 ;  /* 0xffffffffff137424 */ /* 0x000fe400078e00ff */
[----:B------:R-:W-:Y:S01]  /*53e0*/  IMAD.MOV.U32 R22, RZ, RZ, -0x1 ;  /* 0xffffffffff167424 */ /* 0x000fe200078e00ff */
[----:B------:R-:W-:-:S02]  /*53f0*/  ISETP.LT.U32.AND P1, PT, R4, 0x1c, P1 ;  /* 0x0000001c0400780c */ /* 0x000fc40000f21070 */
[----:B------:R-:W-:Y:S01]  /*5400*/  PLOP3.LUT P3, PT, PT, PT, UP0, 0x80, 0x0 ;  /* 0x000000000000781c */ /* 0x000fe20003f6f008 */
[----:B------:R-:W0:Y:S01]  /*5410*/  @P4 S2R R3, SR_CgaCtaId ;  /* 0x0000000000034919 */ /* 0x000e220000008800 */
[----:B------:R-:W-:Y:S02]  /*5420*/  @P4 MOV R2, 0x400 ;  /* 0x0000040000024802 */ /* 0x000fe40000000f00 */
[----:B------:R-:W-:-:S04]  /*5430*/  SEL R5, RZ, 0x1, !P1 ;  /* 0x00000001ff057807 */ /* 0x000fc80004800000 */
[----:B------:R-:W-:Y:S02]  /*5440*/  LOP3.LUT R0, R0, R5, RZ, 0x3c, !PT ;  /* 0x0000000500007212 */ /* 0x000fe400078e3cff */
[----:B0-----:R-:W-:-:S04]  /*5450*/  @P4 LEA R2, R3, R2, 0x18 ;  /* 0x0000000203024211 */ /* 0x001fc800078ec0ff */
[----:B------:R0:W-:Y:S02]  /*5460*/  @P4 SYNCS.ARRIVE.TRANS64.A1T0 RZ, [R2+URZ+0x1f8], RZ ;  /* 0x0001f8ff02ff49a7 */ /* 0x0001e4000810003f */
[----:B0-----:R-:W-:-:S05]  /*5470*/  SHF.R.U32.HI R2, RZ, 0x2, R9 ;  /* 0x00000002ff027819 */ /* 0x001fca0000011609 */
[----:B------:R-:W-:-:S04]  /*5480*/  IMAD.WIDE.U32 R2, R2, 0x24924925, RZ ;  /* 0x2492492502027825 */ /* 0x000fc800078e00ff */
[----:B------:R-:W-:Y:S01]  /*5490*/  IMAD R6, R3, -0x1c, R9 ;  /* 0xffffffe403067824 */ /* 0x000fe200078e0209 */
[--C-:B------:R-:W-:Y:S01]  /*54a0*/  @P3 LOP3.LUT R0, R0, 0x1, R3.reuse, 0x78, !PT ;  /* 0x0000000100003812 */ /* 0x100fe200078e7803 */
[----:B------:R-:W-:Y:S01]  /*54b0*/  IMAD.MOV.U32 R2, RZ, RZ, -0x1 ;  /* 0xffffffffff027424 */ /* 0x000fe200078e00ff */
[----:B------:R-:W-:Y:S02]  /*54c0*/  PRMT R3, RZ, 0x7610, R3 ;  /* 0x00007610ff037816 */ /* 0x000fe40000000003 */
[----:B------:R-:W-:Y:S02]  /*54d0*/  PRMT R9, RZ, 0x7610, R9 ;  /* 0x00007610ff097816 */ /* 0x000fe40000000009 */
[----:B--2---:R-:W-:-:S04]  /*54e0*/  IADD3 R18, P4, R18, R12, RZ ;  /* 0x0000000c12127210 */ /* 0x004fc80007f9e0ff */
[----:B------:R-:W-:Y:S01]  /*54f0*/  ISETP.GE.U32.AND P1, PT, R18, UR4, PT ;  /* 0x0000000412007c0c */ /* 0x000fe2000bf26070 */
[----:B------:R-:W-:-:S05]  /*5500*/  IMAD.X R17, R17, 0x1, R23, P4 ;  /* 0x0000000111117824 */ /* 0x000fca00020e0617 */
[----:B------:R-:W-:-:S13]  /*5510*/  ISETP.GE.U32.AND.EX P1, PT, R17, UR5, PT, P1 ;  /* 0x0000000511007c0c */ /* 0x000fda000bf26110 */
[----:B------:R-:W-:Y:S05]  /*5520*/  @P1 BRA `(.L_x_113) ;  /* 0x0000000400601947 */ /* 0x000fea0003800000 */
[----:B------:R-:W0:Y:S01]  /*5530*/  S2R R12, SR_CTAID.X ;  /* 0x00000000000c7919 */ /* 0x000e220000002500 */
[----:B------:R-:W-:Y:S01]  /*5540*/  ULDC.64 UR4, c[0x0][0x628] ;  /* 0x00018a0000047ab9 */ /* 0x000fe20000000a00 */
[----:B------:R-:W-:Y:S01]  /*5550*/  ULDC UR7, c[0x0][0x630] ;  /* 0x00018c0000077ab9 */ /* 0x000fe20000000800 */
[----:B------:R-:W-:Y:S01]  /*5560*/  ISETP.NE.U32.AND P1, PT, RZ, UR4, PT ;  /* 0x00000004ff007c0c */ /* 0x000fe2000bf25070 */
[----:B------:R-:W1:Y:S01]  /*5570*/  S2R R13, SR_CTAID.Y ;  /* 0x00000000000d7919 */ /* 0x000e620000002600 */
[----:B------:R-:W-:Y:S01]  /*5580*/  ULDC UR8, c[0x0][0x150] ;  /* 0x0000540000087ab9 */ /* 0x000fe20000000800 */
[----:B------:R-:W-:Y:S01]  /*5590*/  IMAD.MOV.U32 R2, RZ, RZ, R18 ;  /* 0x000000ffff027224 */ /* 0x000fe200078e0012 */
[----:B------:R-:W-:Y:S01]  /*55a0*/  ISETP.NE.AND.EX P1, PT, RZ, UR5, PT, P1 ;  /* 0x00000005ff007c0c */ /* 0x000fe2000bf25310 */
[----:B------:R-:W-:Y:S01]  /*55b0*/  IMAD.MOV.U32 R3, RZ, RZ, R17 ;  /* 0x000000ffff037224 */ /* 0x000fe200078e0011 */
[----:B0-----:R-:W-:-:S11]  /*55c0*/  I2FP.F32.U32 R14, R12 ;  /* 0x0000000c000e7245 */ /* 0x001fd60000201000 */
[----:B------:R-:W-:Y:S05]  /*55d0*/  @!P1 BRA `(.L_x_114) ;  /* 0x0000000000289947 */ /* 0x000fea0003800000 */
[----:B------:R-:W-:Y:S02]  /*55e0*/  ULDC UR6, c[0x0][0x634] ;  /* 0x00018d0000067ab9 */ /* 0x000fe40000000800 */
[----:B------:R-:W-:-:S05]  /*55f0*/  IADD3 R3, P1, R18, UR6, RZ ;  /* 0x0000000612037c10 */ /* 0x000fca000ff3e0ff */
[----:B------:R-:W-:-:S04]  /*5600*/  IMAD.X R11, RZ, RZ, R17, P1 ;  /* 0x000000ffff0b7224 */ /* 0x000fc800008e0611 */
[----:B------:R-:W-:-:S04]  /*5610*/  IMAD.WIDE.U32 R4, R11, UR4, RZ ;  /* 0x000000040b047c25 */ /* 0x000fc8000f8e00ff */
[----:B------:R-:W-:-:S04]  /*5620*/  IMAD.WIDE.U32 R4, P1, R3, UR5, R4 ;  /* 0x0000000503047c25 */ /* 0x000fc8000f820004 */
[----:B------:R-:W-:-:S04]  /*5630*/  IMAD.WIDE.U32 R2, R3, UR4, RZ ;  /* 0x0000000403027c25 */ /* 0x000fc8000f8e00ff */
[----:B------:R-:W-:Y:S01]  /*5640*/  IMAD.MOV.U32 R2, RZ, RZ, R5 ;  /* 0x000000ffff027224 */ /* 0x000fe200078e0005 */
[----:B------:R-:W-:Y:S01]  /*5650*/  IADD3 RZ, P3, R3, R4, RZ ;  /* 0x0000000403ff7210 */ /* 0x000fe20007f7e0ff */
[----:B------:R-:W-:-:S04]  /*5660*/  IMAD.X R3, RZ, RZ, RZ, P1 ;  /* 0x000000ffff037224 */ /* 0x000fc800008e06ff */
[----:B------:R-:W-:-:S08]  /*5670*/  IMAD.WIDE.U32.X R2, R11, UR5, R2, P3 ;  /* 0x000000050b027c25 */ /* 0x000fd000098e0402 */
.L_x_114:
[----:B------:R-:W0:Y:S01]  /*5680*/  LDC R21, c[0x0][0x65c] ;  /* 0x00019700ff157b82 */ /* 0x000e220000000800 */
[--C-:B------:R-:W-:Y:S01]  /*5690*/  SHF.R.U64 R11, R2, UR7, R3.reuse ;  /* 0x00000007020b7c19 */ /* 0x100fe20008001203 */
[----:B------:R-:W-:Y:S01]  /*56a0*/  FMUL R14, R14, UR8 ;  /* 0x000000080e0e7c20 */ /* 0x000fe20008400000 */
[----:B------:R-:W-:Y:S01]  /*56b0*/  SHF.R.U32.HI R2, RZ, UR7, R3 ;  /* 0x00000007ff027c19 */ /* 0x000fe20008011603 */
[----:B------:R-:W-:Y:S01]  /*56c0*/  ULDC UR6, c[0x0][0x154] ;  /* 0x0000550000067ab9 */ /* 0x000fe20000000800 */
[----:B------:R-:W-:Y:S01]  /*56d0*/  IADD3 R15, P1, RZ, -R11, RZ ;  /* 0x8000000bff0f7210 */ /* 0x000fe20007f3e0ff */
[----:B------:R-:W-:Y:S01]  /*56e0*/  ULDC.64 UR4, c[0x0][0x620] ;  /* 0x0001880000047ab9 */ /* 0x000fe20000000a00 */
[----:B-1----:R-:W-:Y:S01]  /*56f0*/  I2FP.F32.U32 R3, R13 ;  /* 0x0000000d00037245 */ /* 0x002fe20000201000 */
[----:B------:R-:W1:Y:S01]  /*5700*/  LDC R19, c[0x0][0x144] ;  /* 0x00005100ff137b82 */ /* 0x000e620000000800 */
[----:B------:R-:W2:Y:S01]  /*5710*/  F2I.U32.TRUNC.NTZ R14, R14 ;  /* 0x0000000e000e7305 */ /* 0x000ea2000020f000 */
[----:B------:R-:W-:-:S02]  /*5720*/  IMAD.X R2, RZ, RZ, ~R2, P1 ;  /* 0x000000ffff027224 */ /* 0x000fc400008e0e02 */
[----:B------:R-:W-:Y:S01]  /*5730*/  FMUL R4, R3, UR6 ;  /* 0x0000000603047c20 */ /* 0x000fe20008400000 */
[----:B------:R-:W-:Y:S01]  /*5740*/  IMAD.MOV.U32 R3, RZ, RZ, R17 ;  /* 0x000000ffff037224 */ /* 0x000fe200078e0011 */
[----:B------:R-:W-:Y:S01]  /*5750*/  ULDC.64 UR6, c[0x0][0x640] ;  /* 0x0001900000067ab9 */ /* 0x000fe20000000a00 */
[----:B------:R-:W-:Y:S01]  /*5760*/  IMAD R2, R2, UR4, RZ ;  /* 0x0000000402027c24 */ /* 0x000fe2000f8e02ff */
[----:B------:R-:W3:Y:S01]  /*5770*/  LDC R20, c[0x0][0x148] ;  /* 0x00005200ff147b82 */ /* 0x000ee20000000800 */
[----:B------:R-:W-:Y:S01]  /*5780*/  ISETP.NE.U32.AND P1, PT, RZ, UR6, PT ;  /* 0x00000006ff007c0c */ /* 0x000fe2000bf25070 */
[----:B------:R-:W4:Y:S01]  /*5790*/  F2I.U32.TRUNC.NTZ R4, R4 ;  /* 0x0000000400047305 */ /* 0x000f22000020f000 */
[----:B------:R-:W-:Y:S02]  /*57a0*/  IMAD R5, R15, UR5, R2 ;  /* 0x000000050f057c24 */ /* 0x000fe4000f8e0202 */
[----:B------:R-:W-:Y:S01]  /*57b0*/  IMAD.MOV.U32 R2, RZ, RZ, R18 ;  /* 0x000000ffff027224 */ /* 0x000fe200078e0012 */
[----:B------:R-:W-:-:S02]  /*57c0*/  ISETP.NE.AND.EX P1, PT, RZ, UR7, PT, P1 ;  /* 0x00000007ff007c0c */ /* 0x000fc4000bf25310 */
[----:B0-----:R-:W-:Y:S01]  /*57d0*/  ISETP.NE.AND P4, PT, R21, 0x1, PT ;  /* 0x000000011500780c */ /* 0x001fe20003f85270 */
[----:B------:R-:W-:Y:S01]  /*57e0*/  IMAD.WIDE.U32 R2, R15, UR4, R2 ;  /* 0x000000040f027c25 */ /* 0x000fe2000f8e0002 */
[----:B------:R-:W-:-:S03]  /*57f0*/  ULDC UR4, c[0x0][0x618] ;  /* 0x0001860000047ab9 */ /* 0x000fc60000000800 */
[----:B--2---:R-:W-:Y:S02]  /*5800*/  IMAD.MOV R14, RZ, RZ, -R14 ;  /* 0x000000ffff0e7224 */ /* 0x004fe400078e0a0e */
[----:B------:R-:W-:Y:S02]  /*5810*/  IMAD.IADD R3, R3, 0x1, R5 ;  /* 0x0000000103037824 */ /* 0x000fe400078e0205 */
[----:B-1----:R-:W-:-:S03]  /*5820*/  IMAD R12, R19, R14, R12 ;  /* 0x0000000e130c7224 */ /* 0x002fc600078e020c */
[--C-:B------:R-:W-:Y:S01]  /*5830*/  SHF.R.U64 R14, R2, UR4, R3.reuse ;  /* 0x00000004020e7c19 */ /* 0x100fe20008001203 */
[----:B----4-:R-:W-:Y:S01]  /*5840*/  IMAD.MOV R2, RZ, RZ, -R4 ;  /* 0x000000ffff027224 */ /* 0x010fe200078e0a04 */
[----:B------:R-:W-:Y:S01]  /*5850*/  SHF.R.U32.HI R3, RZ, UR4, R3 ;  /* 0x00000004ff037c19 */ /* 0x000fe20008011603 */
[----:B------:R-:W-:Y:S02]  /*5860*/  ULDC UR4, c[0x0][0x608] ;  /* 0x0001820000047ab9 */ /* 0x000fe40000000800 */
[----:B---3--:R-:W-:Y:S01]  /*5870*/  @P4 IMAD R12, R20, R2, R13 ;  /* 0x00000002140c4224 */ /* 0x008fe200078e020d */
[--C-:B------:R-:W-:Y:S02]  /*5880*/  SHF.R.U64 R19, R14, UR4, R3.reuse ;  /* 0x000000040e137c19 */ /* 0x100fe40008001203 */
[----:B------:R-:W-:Y:S01]  /*5890*/  SHF.R.U32.HI R2, RZ, UR4, R3 ;  /* 0x00000004ff027c19 */ /* 0x000fe20008011603 */
[----:B------:R-:W-:-:S03]  /*58a0*/  ULDC UR4, c[0x0][0x658] ;  /* 0x0001960000047ab9 */ /* 0x000fc60000000800 */
[--C-:B------:R-:W-:Y:S02]  /*58b0*/  SHF.R.U64 R13, R19, UR4, R2.reuse ;  /* 0x00000004130d7c19 */ /* 0x100fe40008001202 */
[----:B------:R-:W-:-:S03]  /*58c0*/  SHF.R.U32.HI R2, RZ, UR4, R2 ;  /* 0x00000004ff027c19 */ /* 0x000fc60008011602 */
[----:B------:R-:W-:Y:S02]  /*58d0*/  IMAD.MOV.U32 R4, RZ, RZ, R13 ;  /* 0x000000ffff047224 */ /* 0x000fe400078e000d */
[----:B------:R-:W-:Y:S01]  /*58e0*/  IMAD.MOV.U32 R3, RZ, RZ, R2 ;  /* 0x000000ffff037224 */ /* 0x000fe200078e0002 */
[----:B------:R-:W-:Y:S06]  /*58f0*/  @!P1 BRA `(.L_x_115) ;  /* 0x00000000002c9947 */ /* 0x000fec0003800000 */
        /* <DEDUP_REMOVED lines=9> */
[----:B------:R-:W-:-:S04]  /*5990*/  IMAD.WIDE.U32.X R2, R15, UR7, R2, P3 ;  /* 0x000000070f027c25 */ /* 0x000fc800098e0402 */
[----:B------:R-:W-:-:S07]  /*59a0*/  IMAD.MOV.U32 R4, RZ, RZ, R2 ;  /* 0x000000ffff047224 */ /* 0x000fce00078e0002 */
.L_x_115:
[----:B------:R-:W-:Y:S01]  /*59b0*/  ULDC UR4, c[0x0][0x648] ;  /* 0x0001920000047ab9 */ /* 0x000fe20000000800 */
[----:B------:R-:W-:Y:S01]  /*59c0*/  LOP3.LUT R2, R19, UR16, RZ, 0xc0, !PT ;  /* 0x0000001013027c12 */ /* 0x000fe2000f8ec0ff */
[----:B------:R-:W-:Y:S01]  /*59d0*/  ULDC UR5, c[0x0][0x610] ;  /* 0x0001840000057ab9 */ /* 0x000fe20000000800 */
[----:B------:R-:W-:Y:S01]  /*59e0*/  SHF.R.U64 R3, R4, UR4, R3 ;  /* 0x0000000404037c19 */ /* 0x000fe20008001203 */
[----:B------:R-:W-:Y:S01]  /*59f0*/  ULDC UR4, c[0x0][0x638] ;  /* 0x00018e0000047ab9 */ /* 0x000fe20000000800 */
[----:B------:R-:W-:-:S03]  /*5a00*/  LOP3.LUT R14, R14, UR15, RZ, 0xc0, !PT ;  /* 0x0000000f0e0e7c12 */ /* 0x000fc6000f8ec0ff */
[----:B------:R-:W-:Y:S02]  /*5a10*/  IMAD.MOV R4, RZ, RZ, -R3 ;  /* 0x000000ffff047224 */ /* 0x000fe400078e0a03 */
[----:B------:R-:W-:Y:S02]  /*5a20*/  IMAD R3, R3, UR17, R2 ;  /* 0x0000001103037c24 */ /* 0x000fe4000f8e0202 */
[----:B------:R-:W-:Y:S01]  /*5a30*/  IMAD R13, R4, UR4, R13 ;  /* 0x00000004040d7c24 */ /* 0x000fe2000f8e020d */
[----:B------:R-:W-:Y:S01]  /*5a40*/  ULDC UR4, c[0x0][0x600] ;  /* 0x0001800000047ab9 */ /* 0x000fe20000000800 */
[----:B------:R-:W-:Y:S02]  /*5a50*/  IMAD R12, R3, UR5, R12 ;  /* 0x00000005030c7c24 */ /* 0x000fe4000f8e020c */
[----:B------:R-:W-:Y:S02]  /*5a60*/  IMAD R13, R13, UR4, R14 ;  /* 0x000000040d0d7c24 */ /* 0x000fe4000f8e020e */
[----:B------:R-:W-:-:S02]  /*5a70*/  IMAD.MOV.U32 R3, RZ, RZ, 0x1 ;  /* 0x00000001ff037424 */ /* 0x000fc400078e00ff */
[----:B------:R-:W-:Y:S01]  /*5a80*/  IMAD.MOV.U32 R2, RZ, RZ, R11 ;  /* 0x000000ffff027224 */ /* 0x000fe200078e000b */
[----:B------:R-:W-:Y:S02]  /*5a90*/  SEL R22, R13, R12, !P4 ;  /* 0x0000000c0d167207 */ /* 0x000fe40006000000 */
[----:B------:R-:W-:-:S07]  /*5aa0*/  SEL R19, R12, R13, !P4 ;  /* 0x0000000d0c137207 */ /* 0x000fce0006000000 */
.L_x_113:
[----:B------:R-:W-:Y:S05]  /*5ab0*/  BSYNC B1 ;  /* 0x0000000000017941 */ /* 0x000fea0003800000 */
.L_x_112:
[----:B------:R-:W-:-:S13]  /*5ac0*/  LOP3.LUT P1, RZ, R3, 0xff, RZ, 0xc0, !PT ;  /* 0x000000ff03ff7812 */ /* 0x000fda000782c0ff */
[----:B------:R-:W-:Y:S05]  /*5ad0*/  @P1 BRA `(.L_x_116) ;  /* 0xfffffff400241947 */ /* 0x000fea000383ffff */
[----:B------:R-:W-:Y:S05]  /*5ae0*/  BSYNC B0 ;  /* 0x0000000000007941 */ /* 0x000fea0003800000 */
.L_x_104:
[----:B------:R-:W-:-:S03]  /*5af0*/  UMOV UR4, 0xffffffff ;  /* 0xffffffff00047882 */ /* 0x000fc60000000000 */
[----:B------:R-:W-:Y:S05]  /*5b00*/  BRA.DIV UR4, `(.L_x_117) ;  /* 0x0000001204a07947 */ /* 0x000fea000b800000 */
[----:B------:R-:W-:-:S13]  /*5b10*/  ELECT P6, URZ, PT ;  /* 0x00000000003f782f */ /* 0x000fda00038c0000 */
.L_x_157:
[----:B------:R-:W-:Y:S04]  /*5b20*/  BSSY B0, `(.L_x_118) ;  /* 0x0000103000007945 */ /* 0x000fe80003800000 */
[----:B------:R-:W-:Y:S05]  /*5b30*/  @!P6 BRA `(.L_x_119) ;  /* 0x000000100004e947 */ /* 0x000fea0003800000 */
[----:B------:R-:W-:-:S04]  /*5b40*/  LOP3.LUT R16, R16, 0x2, RZ, 0xfc, !PT ;  /* 0x0000000210107812 */ /* 0x000fc800078efcff */
[----:B------:R-:W-:-:S13]  /*5b50*/  ISETP.NE.AND P0, PT, R16, 0x3, PT ;  /* 0x000000031000780c */ /* 0x000fda0003f05270 */
[----:B------:R-:W-:Y:S05]  /*5b60*/  @!P0 BRA `(.L_x_120) ;  /* 0x0000000000048947 */ /* 0x000fea0003800000 */
[----:B------:R-:W-:Y:S01]  /*5b70*/  BPT.TRAP 0x1 ;  /* 0x000000040000795c */ /* 0x000fe20000300000 */
.L_x_120:
[----:B------:R-:W0:Y:S01]  /*5b80*/  S2R R3, SR_CgaCtaId ;  /* 0x0000000000037919 */ /* 0x000e220000008800 */
[----:B------:R-:W-:-:S04]  /*5b90*/  MOV R2, 0x400 ;  /* 0x0000040000027802 */ /* 0x000fc80000000f00 */
[----:B0-----:R-:W-:Y:S02]  /*5ba0*/  LEA R3, R3, R2, 0x18 ;  /* 0x0000000203037211 */ /* 0x001fe400078ec0ff */
[----:B------:R-:W-:-:S03]  /*5bb0*/  SHF.L.U32 R2, R0, 0x1f, RZ ;  /* 0x0000001f00027819 */ /* 0x000fc600000006ff */
[----:B------:R-:W-:-:S04]  /*5bc0*/  VIADD R3, R3, 0xe0 ;  /* 0x000000e003037836 */ /* 0x000fc80000000000 */
[C---:B------:R-:W-:Y:S02]  /*5bd0*/  IMAD R7, R6.reuse, 0x8, R3 ;  /* 0x0000000806077824 */ /* 0x040fe400078e0203 */
[----:B------:R-:W-:Y:S02]  /*5be0*/  VIADD R6, R6, 0x1 ;  /* 0x0000000106067836 */ /* 0x000fe40000000000 */
[----:B------:R-:W0:Y:S03]  /*5bf0*/  SYNCS.PHASECHK.TRANS64.TRYWAIT P0, [R7+URZ], R2 ;  /* 0x00000002070075a7 */ /* 0x000e26000800017f */
[----:B------:R-:W-:-:S04]  /*5c00*/  ISETP.NE.AND P1, PT, R6, 0x1c, PT ;  /* 0x0000001c0600780c */ /* 0x000fc80003f25270 */
[----:B------:R-:W-:Y:S02]  /*5c10*/  SEL R5, RZ, 0x1, P1 ;  /* 0x00000001ff057807 */ /* 0x000fe40000800000 */
[----:B------:R-:W-:Y:S02]  /*5c20*/  SEL R6, R6, RZ, P1 ;  /* 0x000000ff06067207 */ /* 0x000fe40000800000 */
[----:B------:R-:W-:-:S03]  /*5c30*/  LOP3.LUT R5, R0, R5, RZ, 0x3c, !PT ;  /* 0x0000000500057212 */ /* 0x000fc600078e3cff */
[----:B------:R-:W-:Y:S01]  /*5c40*/  IMAD R9, R6, 0x8, R3 ;  /* 0x0000000806097824 */ /* 0x000fe200078e0203 */
[----:B------:R-:W-:Y:S01]  /*5c50*/  SHF.L.U32 R4, R5, 0x1f, RZ ;  /* 0x0000001f05047819 */ /* 0x000fe200000006ff */
[----:B0-----:R-:W-:Y:S06]  /*5c60*/  @!P0 BRA `(.L_x_121) ;  /* 0x0000001000688947 */ /* 0x001fec0003800000 */
.L_x_158:
[----:B------:R-:W1:Y:S01]  /*5c70*/  SYNCS.PHASECHK.TRANS64.TRYWAIT P0, [R9+URZ], R4 ;  /* 0x00000004090075a7 */ /* 0x000e62000800017f */
[----:B------:R-:W-:-:S05]  /*5c80*/  VIADD R0, R6, 0x1 ;  /* 0x0000000106007836 */ /* 0x000fca0000000000 */
[----:B------:R-:W-:-:S04]  /*5c90*/  ISETP.NE.AND P1, PT, R0, 0x1c, PT ;  /* 0x0000001c0000780c */ /* 0x000fc80003f25270 */
[----:B0-----:R-:W-:Y:S02]  /*5ca0*/  SEL R2, RZ, 0x1, P1 ;  /* 0x00000001ff027807 */ /* 0x001fe40000800000 */
[----:B------:R-:W-:Y:S02]  /*5cb0*/  SEL R0, R0, RZ, P1 ;  /* 0x000000ff00007207 */ /* 0x000fe40000800000 */
[----:B------:R-:W-:-:S03]  /*5cc0*/  LOP3.LUT R7, R5, R2, RZ, 0x3c, !PT ;  /* 0x0000000205077212 */ /* 0x000fc600078e3cff */
[----:B------:R-:W-:Y:S01]  /*5cd0*/  IMAD R6, R0, 0x8, R3 ;  /* 0x0000000800067824 */ /* 0x000fe200078e0203 */
[----:B------:R-:W-:Y:S01]  /*5ce0*/  SHF.L.U32 R5, R7, 0x1f, RZ ;  /* 0x0000001f07057819 */ /* 0x000fe200000006ff */
[----:B-1----:R-:W-:Y:S06]  /*5cf0*/  @!P0 BRA `(.L_x_122) ;  /* 0x0000001000588947 */ /* 0x002fec0003800000 */
.L_x_159:
[----:B------:R-:W1:Y:S01]  /*5d00*/  SYNCS.PHASECHK.TRANS64.TRYWAIT P0, [R6+URZ], R5 ;  /* 0x00000005060075a7 */ /* 0x000e62000800017f */
[----:B------:R-:W-:-:S05]  /*5d10*/  VIADD R0, R0, 0x1 ;  /* 0x0000000100007836 */ /* 0x000fca0000000000 */
[----:B------:R-:W-:-:S04]  /*5d20*/  ISETP.NE.AND P1, PT, R0, 0x1c, PT ;  /* 0x0000001c0000780c */ /* 0x000fc80003f25270 */
[----:B------:R-:W-:Y:S02]  /*5d30*/  SEL R2, RZ, 0x1, P1 ;  /* 0x00000001ff027807 */ /* 0x000fe40000800000 */
[----:B------:R-:W-:Y:S02]  /*5d40*/  SEL R0, R0, RZ, P1 ;  /* 0x000000ff00007207 */ /* 0x000fe40000800000 */
[----:B------:R-:W-:-:S03]  /*5d50*/  LOP3.LUT R7, R7, R2, RZ, 0x3c, !PT ;  /* 0x0000000207077212 */ /* 0x000fc600078e3cff */
[----:B0-----:R-:W-:Y:S01]  /*5d60*/  IMAD R9, R0, 0x8, R3 ;  /* 0x0000000800097824 */ /* 0x001fe200078e0203 */
[----:B------:R-:W-:Y:S01]  /*5d70*/  SHF.L.U32 R4, R7, 0x1f, RZ ;  /* 0x0000001f07047819 */ /* 0x000fe200000006ff */
[----:B-1----:R-:W-:Y:S06]  /*5d80*/  @!P0 BRA `(.L_x_123) ;  /* 0x0000001000488947 */ /* 0x002fec0003800000 */
.L_x_160:
        /* <DEDUP_REMOVED lines=9> */
.L_x_161:
        /* <DEDUP_REMOVED lines=9> */
.L_x_162:
        /* <DEDUP_REMOVED lines=9> */
.L_x_163:
        /* <DEDUP_REMOVED lines=9> */
.L_x_164:
        /* <DEDUP_REMOVED lines=9> */
.L_x_165:
        /* <DEDUP_REMOVED lines=9> */
.L_x_166:
        /* <DEDUP_REMOVED lines=9> */
.L_x_167:
        /* <DEDUP_REMOVED lines=9> */
.L_x_168:
        /* <DEDUP_REMOVED lines=9> */
.L_x_169:
        /* <DEDUP_REMOVED lines=9> */
.L_x_170:
        /* <DEDUP_REMOVED lines=9> */
.L_x_171:
        /* <DEDUP_REMOVED lines=9> */
.L_x_172:
        /* <DEDUP_REMOVED lines=9> */
.L_x_173:
        /* <DEDUP_REMOVED lines=9> */
.L_x_174:
        /* <DEDUP_REMOVED lines=9> */
.L_x_175:
        /* <DEDUP_REMOVED lines=9> */
.L_x_176:
        /* <DEDUP_REMOVED lines=9> */
.L_x_177:
        /* <DEDUP_REMOVED lines=9> */
.L_x_178:
        /* <DEDUP_REMOVED lines=9> */
.L_x_179:
        /* <DEDUP_REMOVED lines=9> */
.L_x_180:
        /* <DEDUP_REMOVED lines=9> */
.L_x_181:
        /* <DEDUP_REMOVED lines=9> */
.L_x_182:
        /* <DEDUP_REMOVED lines=9> */
.L_x_183:
[----:B------:R-:W1:Y:S01]  /*6a80*/  SYNCS.PHASECHK.TRANS64.TRYWAIT P0, [R6+URZ], R5 ;  /* 0x00000005060075a7 */ /* 0x000e62000800017f */
[----:B------:R-:W-:-:S05]  /*6a90*/  VIADD R0, R0, 0x1 ;  /* 0x0000000100007836 */ /* 0x000fca0000000000 */
[----:B------:R-:W-:-:S04]  /*6aa0*/  ISETP.NE.AND P1, PT, R0, 0x1c, PT ;  /* 0x0000001c0000780c */ /* 0x000fc80003f25270 */
[----:B------:R-:W-:Y:S02]  /*6ab0*/  SEL R2, RZ, 0x1, P1 ;  /* 0x00000001ff027807 */ /* 0x000fe40000800000 */
[----:B------:R-:W-:Y:S02]  /*6ac0*/  SEL R0, R0, RZ, P1 ;  /* 0x000000ff00007207 */ /* 0x000fe40000800000 */
[----:B------:R-:W-:Y:S01]  /*6ad0*/  LOP3.LUT R2, R7, R2, RZ, 0x3c, !PT ;  /* 0x0000000207027212 */ /* 0x000fe200078e3cff */
[----:B-1----:R-:W-:Y:S06]  /*6ae0*/  @!P0 BRA `(.L_x_147) ;  /* 0x0000000800d08947 */ /* 0x002fec0003800000 */
.L_x_184:
[----:B------:R-:W-:Y:S01]  /*6af0*/  IMAD R3, R0, 0x8, R3 ;  /* 0x0000000800037824 */ /* 0x000fe200078e0203 */
[----:B------:R-:W-:-:S07]  /*6b00*/  SHF.L.U32 R0, R2, 0x1f, RZ ;  /* 0x0000001f02007819 */ /* 0x000fce00000006ff */
.L_x_148:
[----:B--2---:R2:W3:Y:S02]  /*6b10*/  SYNCS.PHASECHK.TRANS64.TRYWAIT P0, [R3+URZ], R0 ;  /* 0x00000000030075a7 */ /* 0x0044e4000800017f */
[----:B---3--:R-:W-:Y:S05]  /*6b20*/  @!P0 NANOSLEEP.SYNCS 0x989680 ;  /* 0x009896800000895d */ /* 0x008fea0003900000 */
[----:B------:R-:W3:Y:S02]  /*6b30*/  @!P0 SYNCS.PHASECHK.TRANS64 P0, [R3+URZ], R0 ;  /* 0x00000000030085a7 */ /* 0x000ee4000800007f */
[----:B---3--:R-:W-:Y:S05]  /*6b40*/  @!P0 BRA `(.L_x_148) ;  /* 0xfffffffc00f08947 */ /* 0x008fea000383ffff */
.L_x_119:
[----:B------:R-:W-:Y:S05]  /*6b50*/  BSYNC B0 ;  /* 0x0000000000007941 */ /* 0x000fea0003800000 */
.L_x_118:
[----:B------:R-:W-:Y:S05]  /*6b60*/  EXIT ;  /* 0x000000000000794d */ /* 0x000fea0003800000 */
.L_x_20:
[----:B-1----:R1:W2:Y:S02]  /*6b70*/  SYNCS.PHASECHK.TRANS64.TRYWAIT P0, [R65+URZ], R0 ;  /* 0x00000000410075a7 */ /* 0x0022a4000800017f */
[----:B--2---:R-:W-:Y:S05]  /*6b80*/  @!P0 NANOSLEEP.SYNCS 0x989680 ;  /* 0x009896800000895d */ /* 0x004fea0003900000 */
[----:B------:R-:W2:Y:S02]  /*6b90*/  @!P0 SYNCS.PHASECHK.TRANS64 P0, [R65+URZ], R0 ;  /* 0x00000000410085a7 */ /* 0x000ea4000800007f */
[----:B--2---:R-:W-:Y:S05]  /*6ba0*/  @!P0 BRA `(.L_x_20) ;  /* 0xfffffffc00f08947 */ /* 0x004fea000383ffff */
[----:B------:R-:W-:Y:S05]  /*6bb0*/  BRA `(.L_x_149) ;  /* 0xffffffac00b47947 */ /* 0x000fea000383ffff */
.L_x_25:
[----:B--2---:R2:W3:Y:S02]  /*6bc0*/  SYNCS.PHASECHK.TRANS64.TRYWAIT P1, [R3+URZ], R0 ;  /* 0x00000000030075a7 */ /* 0x0044e4000802017f */
[----:B---3--:R-:W-:Y:S05]  /*6bd0*/  @!P1 NANOSLEEP.SYNCS 0x989680 ;  /* 0x009896800000995d */ /* 0x008fea0003900000 */
[----:B------:R-:W3:Y:S02]  /*6be0*/  @!P1 SYNCS.PHASECHK.TRANS64 P1, [R3+URZ], R0 ;  /* 0x00000000030095a7 */ /* 0x000ee4000802007f */
[----:B---3--:R-:W-:Y:S05]  /*6bf0*/  @!P1 BRA `(.L_x_25) ;  /* 0xfffffffc00f09947 */ /* 0x008fea000383ffff */
[----:B------:R-:W-:Y:S05]  /*6c00*/  BRA `(.L_x_24) ;  /* 0xffffffb000187947 */ /* 0x000fea000383ffff */
.L_x_30:
[----:B--2---:R-:W-:-:S04]  /*6c10*/  IMAD.U32 R5, RZ, RZ, UR4 ;  /* 0x00000004ff057e24 */ /* 0x004fc8000f8e00ff */
[----:B------:R2:W3:Y:S03]  /*6c20*/  SYNCS.PHASECHK.TRANS64.TRYWAIT P1, [R5+URZ], R4 ;  /* 0x00000004050075a7 */ /* 0x0004e6000802017f */
[----:B---3--:R-:W-:Y:S05]  /*6c30*/  @!P1 NANOSLEEP.SYNCS 0x989680 ;  /* 0x009896800000995d */ /* 0x008fea0003900000 */
[----:B------:R-:W3:Y:S02]  /*6c40*/  @!P1 SYNCS.PHASECHK.TRANS64 P1, [R5+URZ], R4 ;  /* 0x00000004050095a7 */ /* 0x000ee4000802007f */
[----:B---3--:R-:W-:Y:S05]  /*6c50*/  @!P1 BRA `(.L_x_30) ;  /* 0xfffffffc00ec9947 */ /* 0x008fea000383ffff */
[----:B------:R-:W-:Y:S05]  /*6c60*/  BRA `(.L_x_29) ;  /* 0xffffffb000907947 */ /* 0x000fea000383ffff */
.L_x_36:
[----:B-1----:R1:W2:Y:S02]  /*6c70*/  SYNCS.PHASECHK.TRANS64.TRYWAIT P0, [R65+URZ+0x10], R0 ;  /* 0x00001000410075a7 */ /* 0x0022a4000800017f */
[----:B--2---:R-:W-:Y:S05]  /*6c80*/  @!P0 NANOSLEEP.SYNCS 0x989680 ;  /* 0x009896800000895d */ /* 0x004fea0003900000 */
[----:B------:R-:W2:Y:S02]  /*6c90*/  @!P0 SYNCS.PHASECHK.TRANS64 P0, [R65+URZ+0x10], R0 ;  /* 0x00001000410085a7 */ /* 0x000ea4000800007f */
[----:B--2---:R-:W-:Y:S05]  /*6ca0*/  @!P0 BRA `(.L_x_36) ;  /* 0xfffffffc00f08947 */ /* 0x004fea000383ffff */
[----:B------:R-:W-:Y:S05]  /*6cb0*/  BRA `(.L_x_150) ;  /* 0xffffffb4009c7947 */ /* 0x000fea000383ffff */
.L_x_105:
[----:B------:R-:W-:Y:S01]  /*6cc0*/  BSSY B1, `(.L_x_151) ;  /* 0x0000006000017945 */ /* 0x000fe20003800000 */
[----:B------:R-:W-:-:S07]  /*6cd0*/  IMAD.MOV.U32 R15, RZ, RZ, -0x1 ;  /* 0xffffffffff0f7424 */ /* 0x000fce00078e00ff */
[----:B-----5:R-:W-:Y:S05]  /*6ce0*/  WARPSYNC.COLLECTIVE R15, `(.L_x_152) ;  /* 0x000000000f0c7348 */ /* 0x020fea0003c00000 */
[----:B------:R-:W-:Y:S02]  /*6cf0*/  ELECT P6, UR62, PT ;  /* 0x00000000003e782f */ /* 0x000fe400038c0000 */
[----:B------:R-:W-:Y:S01]  /*6d00*/  MOV R14, UR62 ;  /* 0x0000003e000e7c02 */ /* 0x000fe20008000f00 */
[----:B-----5:R-:W-:Y:S10]  /*6d10*/  ENDCOLLECTIVE ;  /* 0x000000000000791b */ /* 0x020ff40003800000 */
.L_x_152:
[----:B------:R-:W-:Y:S05]  /*6d20*/  BSYNC B1 ;  /* 0x0000000000017941 */ /* 0x000fea0003800000 */
.L_x_151:
[----:B------:R-:W-:Y:S05]  /*6d30*/  BRA `(.L_x_153) ;  /* 0xffffffe000987947 */ /* 0x000fea000383ffff */
.L_x_108:
[----:B-1----:R1:W2:Y:S02]  /*6d40*/  SYNCS.PHASECHK.TRANS64.TRYWAIT P1, [R13+URZ+0xe0], R4 ;  /* 0x0000e0040d0075a7 */ /* 0x0022a4000802017f */
[----:B--2---:R-:W-:Y:S05]  /*6d50*/  @!P1 NANOSLEEP.SYNCS 0x989680 ;  /* 0x009896800000995d */ /* 0x004fea0003900000 */
[----:B------:R-:W2:Y:S02]  /*6d60*/  @!P1 SYNCS.PHASECHK.TRANS64 P1, [R13+URZ+0xe0], R4 ;  /* 0x0000e0040d0095a7 */ /* 0x000ea4000802007f */
[----:B--2---:R-:W-:Y:S05]  /*6d70*/  @!P1 BRA `(.L_x_108) ;  /* 0xfffffffc00f09947 */ /* 0x004fea000383ffff */
[----:B------:R-:W-:Y:S05]  /*6d80*/  BRA `(.L_x_154) ;  /* 0xffffffe000cc7947 */ /* 0x000fea000383ffff */
.L_x_117:
[----:B------:R-:W-:Y:S01]  /*6d90*/  BSSY B0, `(.L_x_155) ;  /* 0x0000006000007945 */ /* 0x000fe20003800000 */
[----:B------:R-:W-:-:S07]  /*6da0*/  IMAD.MOV.U32 R15, RZ, RZ, -0x1 ;  /* 0xffffffffff0f7424 */ /* 0x000fce00078e00ff */
[----:B-----5:R-:W-:Y:S05]  /*6db0*/  WARPSYNC.COLLECTIVE R15, `(.L_x_156) ;  /* 0x000000000f0c7348 */ /* 0x020fea0003c00000 */
[----:B------:R-:W-:Y:S02]  /*6dc0*/  ELECT P6, UR62, PT ;  /* 0x00000000003e782f */ /* 0x000fe400038c0000 */
[----:B------:R-:W-:Y:S01]  /*6dd0*/  MOV R14, UR62 ;  /* 0x0000003e000e7c02 */ /* 0x000fe20008000f00 */
[----:B-----5:R-:W-:Y:S10]  /*6de0*/  ENDCOLLECTIVE ;  /* 0x000000000000791b */ /* 0x020ff40003800000 */
.L_x_156:
[----:B------:R-:W-:Y:S05]  /*6df0*/  BSYNC B0 ;  /* 0x0000000000007941 */ /* 0x000fea0003800000 */
.L_x_155:
[----:B------:R-:W-:Y:S05]  /*6e00*/  BRA `(.L_x_157) ;  /* 0xffffffec00447947 */ /* 0x000fea000383ffff */
.L_x_121:
[----:B0-----:R0:W1:Y:S02]  /*6e10*/  SYNCS.PHASECHK.TRANS64.TRYWAIT P0, [R7+URZ], R2 ;  /* 0x00000002070075a7 */ /* 0x001064000800017f */
[----:B-1----:R-:W-:Y:S05]  /*6e20*/  @!P0 NANOSLEEP.SYNCS 0x989680 ;  /* 0x009896800000895d */ /* 0x002fea0003900000 */
[----:B------:R-:W1:Y:S02]  /*6e30*/  @!P0 SYNCS.PHASECHK.TRANS64 P0, [R7+URZ], R2 ;  /* 0x00000002070085a7 */ /* 0x000e64000800007f */
[----:B-1----:R-:W-:Y:S05]  /*6e40*/  @!P0 BRA `(.L_x_121) ;  /* 0xfffffffc00f08947 */ /* 0x002fea000383ffff */
[----:B------:R-:W-:Y:S05]  /*6e50*/  BRA `(.L_x_158) ;  /* 0xffffffec00847947 */ /* 0x000fea000383ffff */
.L_x_122:
[----:B0-----:R0:W1:Y:S02]  /*6e60*/  SYNCS.PHASECHK.TRANS64.TRYWAIT P0, [R9+URZ], R4 ;  /* 0x00000004090075a7 */ /* 0x001064000800017f */
[----:B-1----:R-:W-:Y:S05]  /*6e70*/  @!P0 NANOSLEEP.SYNCS 0x989680 ;  /* 0x009896800000895d */ /* 0x002fea0003900000 */
[----:B------:R-:W1:Y:S02]  /*6e80*/  @!P0 SYNCS.PHASECHK.TRANS64 P0, [R9+URZ], R4 ;  /* 0x00000004090085a7 */ /* 0x000e64000800007f */
[----:B-1----:R-:W-:Y:S05]  /*6e90*/  @!P0 BRA `(.L_x_122) ;  /* 0xfffffffc00f08947 */ /* 0x002fea000383ffff */
[----:B------:R-:W-:Y:S05]  /*6ea0*/  BRA `(.L_x_159) ;  /* 0xffffffec00947947 */ /* 0x000fea000383ffff */
.L_x_123:
[----:B0-----:R0:W1:Y:S02]  /*6eb0*/  SYNCS.PHASECHK.TRANS64.TRYWAIT P0, [R6+URZ], R5 ;  /* 0x00000005060075a7 */ /* 0x001064000800017f */
[----:B-1----:R-:W-:Y:S05]  /*6ec0*/  @!P0 NANOSLEEP.SYNCS 0x989680 ;  /* 0x009896800000895d */ /* 0x002fea0003900000 */
[----:B------:R-:W1:Y:S02]  /*6ed0*/  @!P0 SYNCS.PHASECHK.TRANS64 P0, [R6+URZ], R5 ;  /* 0x00000005060085a7 */ /* 0x000e64000800007f */
[----:B-1----:R-:W-:Y:S05]  /*6ee0*/  @!P0 BRA `(.L_x_123) ;  /* 0xfffffffc00f08947 */ /* 0x002fea000383ffff */
[----:B------:R-:W-:Y:S05]  /*6ef0*/  BRA `(.L_x_160) ;  /* 0xffffffec00a47947 */ /* 0x000fea000383ffff */
.L_x_124:
[----:B0-----:R0:W1:Y:S02]  /*6f00*/  SYNCS.PHASECHK.TRANS64.TRYWAIT P0, [R9+URZ], R4 ;  /* 0x00000004090075a7 */ /* 0x001064000800017f */
[----:B-1----:R-:W-:Y:S05]  /*6f10*/  @!P0 NANOSLEEP.SYNCS 0x989680 ;  /* 0x009896800000895d */ /* 0x002fea0003900000 */
[----:B------:R-:W1:Y:S02]  /*6f20*/  @!P0 SYNCS.PHASECHK.TRANS64 P0, [R9+URZ], R4 ;  /* 0x00000004090085a7 */ /* 0x000e64000800007f */
[----:B-1----:R-:W-:Y:S05]  /*6f30*/  @!P0 BRA `(.L_x_124) ;  /* 0xfffffffc00f08947 */ /* 0x002fea000383ffff */
[----:B------:R-:W-:Y:S05]  /*6f40*/  BRA `(.L_x_161) ;  /* 0xffffffec00b47947 */ /* 0x000fea000383ffff */
.L_x_125:
[----:B0-----:R0:W1:Y:S02]  /*6f50*/  SYNCS.PHASECHK.TRANS64.TRYWAIT P0, [R6+URZ], R5 ;  /* 0x00000005060075a7 */ /* 0x001064000800017f */
[----:B-1----:R-:W-:Y:S05]  /*6f60*/  @!P0 NANOSLEEP.SYNCS 0x989680 ;  /* 0x009896800000895d */ /* 0x002fea0003900000 */
[----:B------:R-:W1:Y:S02]  /*6f70*/  @!P0 SYNCS.PHASECHK.TRANS64 P0, [R6+URZ], R5 ;  /* 0x00000005060085a7 */ /* 0x000e64000800007f */
[----:B-1----:R-:W-:Y:S05]  /*6f80*/  @!P0 BRA `(.L_x_125) ;  /* 0xfffffffc00f08947 */ /* 0x002fea000383ffff */
[----:B------:R-:W-:Y:S05]  /*6f90*/  BRA `(.L_x_162) ;  /* 0xffffffec00c47947 */ /* 0x000fea000383ffff */
.L_x_126:
[----:B0-----:R0:W1:Y:S02]  /*6fa0*/  SYNCS.PHASECHK.TRANS64.TRYWAIT P0, [R9+URZ], R4 ;  /* 0x00000004090075a7 */ /* 0x001064000800017f */
[----:B-1----:R-:W-:Y:S05]  /*6fb0*/  @!P0 NANOSLEEP.SYNCS 0x989680 ;  /* 0x009896800000895d */ /* 0x002fea0003900000 */
[----:B------:R-:W1:Y:S02]  /*6fc0*/  @!P0 SYNCS.PHASECHK.TRANS64 P0, [R9+URZ], R4 ;  /* 0x00000004090085a7 */ /* 0x000e64000800007f */
[----:B-1----:R-:W-:Y:S05]  /*6fd0*/  @!P0 BRA `(.L_x_126) ;  /* 0xfffffffc00f08947 */ /* 0x002fea000383ffff */
[----:B------:R-:W-:Y:S05]  /*6fe0*/  BRA `(.L_x_163) ;  /* 0xffffffec00d47947 */ /* 0x000fea000383ffff */
.L_x_127:
[----:B0-----:R0:W1:Y:S02]  /*6ff0*/  SYNCS.PHASECHK.TRANS64.TRYWAIT P0, [R6+URZ], R5 ;  /* 0x00000005060075a7 */ /* 0x001064000800017f */
[----:B-1----:R-:W-:Y:S05]  /*7000*/  @!P0 NANOSLEEP.SYNCS 0x989680 ;  /* 0x009896800000895d */ /* 0x002fea0003900000 */
[----:B------:R-:W1:Y:S02]  /*7010*/  @!P0 SYNCS.PHASECHK.TRANS64 P0, [R6+URZ], R5 ;  /* 0x00000005060085a7 */ /* 0x000e64000800007f */
[----:B-1----:R-:W-:Y:S05]  /*7020*/  @!P0 BRA `(.L_x_127) ;  /* 0xfffffffc00f08947 */ /* 0x002fea000383ffff */
[----:B------:R-:W-:Y:S05]  /*7030*/  BRA `(.L_x_164) ;  /* 0xffffffec00e47947 */ /* 0x000fea000383ffff */
.L_x_128:
[----:B0-----:R0:W1:Y:S02]  /*7040*/  SYNCS.PHASECHK.TRANS64.TRYWAIT P0, [R9+URZ], R4 ;  /* 0x00000004090075a7 */ /* 0x001064000800017f */
[----:B-1----:R-:W-:Y:S05]  /*7050*/  @!P0 NANOSLEEP.SYNCS 0x989680 ;  /* 0x009896800000895d */ /* 0x002fea0003900000 */
[----:B------:R-:W1:Y:S02]  /*7060*/  @!P0 SYNCS.PHASECHK.TRANS64 P0, [R9+URZ], R4 ;  /* 0x00000004090085a7 */ /* 0x000e64000800007f */
[----:B-1----:R-:W-:Y:S05]  /*7070*/  @!P0 BRA `(.L_x_128) ;  /* 0xfffffffc00f08947 */ /* 0x002fea000383ffff */
[----:B------:R-:W-:Y:S05]  /*7080*/  BRA `(.L_x_165) ;  /* 0xffffffec00f47947 */ /* 0x000fea000383ffff */
.L_x_129:
[----:B0-----:R0:W1:Y:S02]  /*7090*/  SYNCS.PHASECHK.TRANS64.TRYWAIT P0, [R6+URZ], R5 ;  /* 0x00000005060075a7 */ /* 0x001064000800017f */
[----:B-1----:R-:W-:Y:S05]  /*70a0*/  @!P0 NANOSLEEP.SYNCS 0x989680 ;  /* 0x009896800000895d */ /* 0x002fea0003900000 */
[----:B------:R-:W1:Y:S02]  /*70b0*/  @!P0 SYNCS.PHASECHK.TRANS64 P0, [R6+URZ], R5 ;  /* 0x00000005060085a7 */ /* 0x000e64000800007f */
[----:B-1----:R-:W-:Y:S05]  /*70c0*/  @!P0 BRA `(.L_x_129) ;  /* 0xfffffffc00f08947 */ /* 0x002fea000383ffff */
[----:B------:R-:W-:Y:S05]  /*70d0*/  BRA `(.L_x_166) ;  /* 0xfffffff000047947 */ /* 0x000fea000383ffff */
.L_x_130:
[----:B0-----:R0:W1:Y:S02]  /*70e0*/  SYNCS.PHASECHK.TRANS64.TRYWAIT P0, [R9+URZ], R4 ;  /* 0x00000004090075a7 */ /* 0x001064000800017f */
[----:B-1----:R-:W-:Y:S05]  /*70f0*/  @!P0 NANOSLEEP.SYNCS 0x989680 ;  /* 0x009896800000895d */ /* 0x002fea0003900000 */
[----:B------:R-:W1:Y:S02]  /*7100*/  @!P0 SYNCS.PHASECHK.TRANS64 P0, [R9+URZ], R4 ;  /* 0x00000004090085a7 */ /* 0x000e64000800007f */
[----:B-1----:R-:W-:Y:S05]  /*7110*/  @!P0 BRA `(.L_x_130) ;  /* 0xfffffffc00f08947 */ /* 0x002fea000383ffff */
[----:B------:R-:W-:Y:S05]  /*7120*/  BRA `(.L_x_167) ;  /* 0xfffffff000147947 */ /* 0x000fea000383ffff */
.L_x_131:
[----:B0-----:R0:W1:Y:S02]  /*7130*/  SYNCS.PHASECHK.TRANS64.TRYWAIT P0, [R6+URZ], R5 ;  /* 0x00000005060075a7 */ /* 0x001064000800017f */
[----:B-1----:R-:W-:Y:S05]  /*7140*/  @!P0 NANOSLEEP.SYNCS 0x989680 ;  /* 0x009896800000895d */ /* 0x002fea0003900000 */
[----:B------:R-:W1:Y:S02]  /*7150*/  @!P0 SYNCS.PHASECHK.TRANS64 P0, [R6+URZ], R5 ;  /* 0x00000005060085a7 */ /* 0x000e64000800007f */
[----:B-1----:R-:W-:Y:S05]  /*7160*/  @!P0 BRA `(.L_x_131) ;  /* 0xfffffffc00f08947 */ /* 0x002fea000383ffff */
[----:B------:R-:W-:Y:S05]  /*7170*/  BRA `(.L_x_168) ;  /* 0xfffffff000247947 */ /* 0x000fea000383ffff */
.L_x_132:
[----:B0-----:R0:W1:Y:S02]  /*7180*/  SYNCS.PHASECHK.TRANS64.TRYWAIT P0, [R9+URZ], R4 ;  /* 0x00000004090075a7 */ /* 0x001064000800017f */
[----:B-1----:R-:W-:Y:S05]  /*7190*/  @!P0 NANOSLEEP.SYNCS 0x989680 ;  /* 0x009896800000895d */ /* 0x002fea0003900000 */
[----:B------:R-:W1:Y:S02]  /*71a0*/  @!P0 SYNCS.PHASECHK.TRANS64 P0, [R9+URZ], R4 ;  /* 0x00000004090085a7 */ /* 0x000e64000800007f */
[----:B-1----:R-:W-:Y:S05]  /*71b0*/  @!P0 BRA `(.L_x_132) ;  /* 0xfffffffc00f08947 */ /* 0x002fea000383ffff */
[----:B------:R-:W-:Y:S05]  /*71c0*/  BRA `(.L_x_169) ;  /* 0xfffffff000347947 */ /* 0x000fea000383ffff */
.L_x_133:
[----:B0-----:R0:W1:Y:S02]  /*71d0*/  SYNCS.PHASECHK.TRANS64.TRYWAIT P0, [R6+URZ], R5 ;  /* 0x00000005060075a7 */ /* 0x001064000800017f */
[----:B-1----:R-:W-:Y:S05]  /*71e0*/  @!P0 NANOSLEEP.SYNCS 0x989680 ;  /* 0x009896800000895d */ /* 0x002fea0003900000 */
[----:B------:R-:W1:Y:S02]  /*71f0*/  @!P0 SYNCS.PHASECHK.TRANS64 P0, [R6+URZ], R5 ;  /* 0x00000005060085a7 */ /* 0x000e64000800007f */
[----:B-1----:R-:W-:Y:S05]  /*7200*/  @!P0 BRA `(.L_x_133) ;  /* 0xfffffffc00f08947 */ /* 0x002fea000383ffff */
[----:B------:R-:W-:Y:S05]  /*7210*/  BRA `(.L_x_170) ;  /* 0xfffffff000447947 */ /* 0x000fea000383ffff */
.L_x_134:
[----:B0-----:R0:W1:Y:S02]  /*7220*/  SYNCS.PHASECHK.TRANS64.TRYWAIT P0, [R9+URZ], R4 ;  /* 0x00000004090075a7 */ /* 0x001064000800017f */
[----:B-1----:R-:W-:Y:S05]  /*7230*/  @!P0 NANOSLEEP.SYNCS 0x989680 ;  /* 0x009896800000895d */ /* 0x002fea0003900000 */
[----:B------:R-:W1:Y:S02]  /*7240*/  @!P0 SYNCS.PHASECHK.TRANS64 P0, [R9+URZ], R4 ;  /* 0x00000004090085a7 */ /* 0x000e64000800007f */
[----:B-1----:R-:W-:Y:S05]  /*7250*/  @!P0 BRA `(.L_x_134) ;  /* 0xfffffffc00f08947 */ /* 0x002fea000383ffff */
[----:B------:R-:W-:Y:S05]  /*7260*/  BRA `(.L_x_171) ;  /* 0xfffffff000547947 */ /* 0x000fea000383ffff */
.L_x_135:
[----:B0-----:R0:W1:Y:S02]  /*7270*/  SYNCS.PHASECHK.TRANS64.TRYWAIT P0, [R6+URZ], R5 ;  /* 0x00000005060075a7 */ /* 0x001064000800017f */
[----:B-1----:R-:W-:Y:S05]  /*7280*/  @!P0 NANOSLEEP.SYNCS 0x989680 ;  /* 0x009896800000895d */ /* 0x002fea0003900000 */
[----:B------:R-:W1:Y:S02]  /*7290*/  @!P0 SYNCS.PHASECHK.TRANS64 P0, [R6+URZ], R5 ;  /* 0x00000005060085a7 */ /* 0x000e64000800007f */
[----:B-1----:R-:W-:Y:S05]  /*72a0*/  @!P0 BRA `(.L_x_135) ;  /* 0xfffffffc00f08947 */ /* 0x002fea000383ffff */
[----:B------:R-:W-:Y:S05]  /*72b0*/  BRA `(.L_x_172) ;  /* 0xfffffff000647947 */ /* 0x000fea000383ffff */
.L_x_136:
[----:B0-----:R0:W1:Y:S02]  /*72c0*/  SYNCS.PHASECHK.TRANS64.TRYWAIT P0, [R9+URZ], R4 ;  /* 0x00000004090075a7 */ /* 0x001064000800017f */
[----:B-1----:R-:W-:Y:S05]  /*72d0*/  @!P0 NANOSLEEP.SYNCS 0x989680 ;  /* 0x009896800000895d */ /* 0x002fea0003900000 */
[----:B------:R-:W1:Y:S02]  /*72e0*/  @!P0 SYNCS.PHASECHK.TRANS64 P0, [R9+URZ], R4 ;  /* 0x00000004090085a7 */ /* 0x000e64000800007f */
[----:B-1----:R-:W-:Y:S05]  /*72f0*/  @!P0 BRA `(.L_x_136) ;  /* 0xfffffffc00f08947 */ /* 0x002fea000383ffff */
[----:B------:R-:W-:Y:S05]  /*7300*/  BRA `(.L_x_173) ;  /* 0xfffffff000747947 */ /* 0x000fea000383ffff */
.L_x_137:
[----:B0-----:R0:W1:Y:S02]  /*7310*/  SYNCS.PHASECHK.TRANS64.TRYWAIT P0, [R6+URZ], R5 ;  /* 0x00000005060075a7 */ /* 0x001064000800017f */
[----:B-1----:R-:W-:Y:S05]  /*7320*/  @!P0 NANOSLEEP.SYNCS 0x989680 ;  /* 0x009896800000895d */ /* 0x002fea0003900000 */
[----:B------:R-:W1:Y:S02]  /*7330*/  @!P0 SYNCS.PHASECHK.TRANS64 P0, [R6+URZ], R5 ;  /* 0x00000005060085a7 */ /* 0x000e64000800007f */
[----:B-1----:R-:W-:Y:S05]  /*7340*/  @!P0 BRA `(.L_x_137) ;  /* 0xfffffffc00f08947 */ /* 0x002fea000383ffff */
[----:B------:R-:W-:Y:S05]  /*7350*/  BRA `(.L_x_174) ;  /* 0xfffffff000847947 */ /* 0x000fea000383ffff */
.L_x_138:
[----:B0-----:R0:W1:Y:S02]  /*7360*/  SYNCS.PHASECHK.TRANS64.TRYWAIT P0, [R9+URZ], R4 ;  /* 0x00000004090075a7 */ /* 0x001064000800017f */
[----:B-1----:R-:W-:Y:S05]  /*7370*/  @!P0 NANOSLEEP.SYNCS 0x989680 ;  /* 0x009896800000895d */ /* 0x002fea0003900000 */
[----:B------:R-:W1:Y:S02]  /*7380*/  @!P0 SYNCS.PHASECHK.TRANS64 P0, [R9+URZ], R4 ;  /* 0x00000004090085a7 */ /* 0x000e64000800007f */
[----:B-1----:R-:W-:Y:S05]  /*7390*/  @!P0 BRA `(.L_x_138) ;  /* 0xfffffffc00f08947 */ /* 0x002fea000383ffff */
[----:B------:R-:W-:Y:S05]  /*73a0*/  BRA `(.L_x_175) ;  /* 0xfffffff000947947 */ /* 0x000fea000383ffff */
.L_x_139:
[----:B0-----:R0:W1:Y:S02]  /*73b0*/  SYNCS.PHASECHK.TRANS64.TRYWAIT P0, [R6+URZ], R5 ;  /* 0x00000005060075a7 */ /* 0x001064000800017f */
[----:B-1----:R-:W-:Y:S05]  /*73c0*/  @!P0 NANOSLEEP.SYNCS 0x989680 ;  /* 0x009896800000895d */ /* 0x002fea0003900000 */
[----:B------:R-:W1:Y:S02]  /*73d0*/  @!P0 SYNCS.PHASECHK.TRANS64 P0, [R6+URZ], R5 ;  /* 0x00000005060085a7 */ /* 0x000e64000800007f */
[----:B-1----:R-:W-:Y:S05]  /*73e0*/  @!P0 BRA `(.L_x_139) ;  /* 0xfffffffc00f08947 */ /* 0x002fea000383ffff */
[----:B------:R-:W-:Y:S05]  /*73f0*/  BRA `(.L_x_176) ;  /* 0xfffffff000a47947 */ /* 0x000fea000383ffff */
.L_x_140:
[----:B0-----:R0:W1:Y:S02]  /*7400*/  SYNCS.PHASECHK.TRANS64.TRYWAIT P0, [R9+URZ], R4 ;  /* 0x00000004090075a7 */ /* 0x001064000800017f */
[----:B-1----:R-:W-:Y:S05]  /*7410*/  @!P0 NANOSLEEP.SYNCS 0x989680 ;  /* 0x009896800000895d */ /* 0x002fea0003900000 */
[----:B------:R-:W1:Y:S02]  /*7420*/  @!P0 SYNCS.PHASECHK.TRANS64 P0, [R9+URZ], R4 ;  /* 0x00000004090085a7 */ /* 0x000e64000800007f */
[----:B-1----:R-:W-:Y:S05]  /*7430*/  @!P0 BRA `(.L_x_140) ;  /* 0xfffffffc00f08947 */ /* 0x002fea000383ffff */
[----:B------:R-:W-:Y:S05]  /*7440*/  BRA `(.L_x_177) ;  /* 0xfffffff000b47947 */ /* 0x000fea000383ffff */
.L_x_141:
[----:B0-----:R0:W1:Y:S02]  /*7450*/  SYNCS.PHASECHK.TRANS64.TRYWAIT P0, [R6+URZ], R5 ;  /* 0x00000005060075a7 */ /* 0x001064000800017f */
[----:B-1----:R-:W-:Y:S05]  /*7460*/  @!P0 NANOSLEEP.SYNCS 0x989680 ;  /* 0x009896800000895d */ /* 0x002fea0003900000 */
[----:B------:R-:W1:Y:S02]  /*7470*/  @!P0 SYNCS.PHASECHK.TRANS64 P0, [R6+URZ], R5 ;  /* 0x00000005060085a7 */ /* 0x000e64000800007f */
[----:B-1----:R-:W-:Y:S05]  /*7480*/  @!P0 BRA `(.L_x_141) ;  /* 0xfffffffc00f08947 */ /* 0x002fea000383ffff */
[----:B------:R-:W-:Y:S05]  /*7490*/  BRA `(.L_x_178) ;  /* 0xfffffff000c47947 */ /* 0x000fea000383ffff */
.L_x_142:
[----:B0-----:R0:W1:Y:S02]  /*74a0*/  SYNCS.PHASECHK.TRANS64.TRYWAIT P0, [R9+URZ], R4 ;  /* 0x00000004090075a7 */ /* 0x001064000800017f */
[----:B-1----:R-:W-:Y:S05]  /*74b0*/  @!P0 NANOSLEEP.SYNCS 0x989680 ;  /* 0x009896800000895d */ /* 0x002fea0003900000 */
[----:B------:R-:W1:Y:S02]  /*74c0*/  @!P0 SYNCS.PHASECHK.TRANS64 P0, [R9+URZ], R4 ;  /* 0x00000004090085a7 */ /* 0x000e64000800007f */
[----:B-1----:R-:W-:Y:S05]  /*74d0*/  @!P0 BRA `(.L_x_142) ;  /* 0xfffffffc00f08947 */ /* 0x002fea000383ffff */
[----:B------:R-:W-:Y:S05]  /*74e0*/  BRA `(.L_x_179) ;  /* 0xfffffff000d47947 */ /* 0x000fea000383ffff */
.L_x_143:
[----:B0-----:R0:W1:Y:S02]  /*74f0*/  SYNCS.PHASECHK.TRANS64.TRYWAIT P0, [R6+URZ], R5 ;  /* 0x00000005060075a7 */ /* 0x001064000800017f */
[----:B-1----:R-:W-:Y:S05]  /*7500*/  @!P0 NANOSLEEP.SYNCS 0x989680 ;  /* 0x009896800000895d */ /* 0x002fea0003900000 */
[----:B------:R-:W1:Y:S02]  /*7510*/  @!P0 SYNCS.PHASECHK.TRANS64 P0, [R6+URZ], R5 ;  /* 0x00000005060085a7 */ /* 0x000e64000800007f */
[----:B-1----:R-:W-:Y:S05]  /*7520*/  @!P0 BRA `(.L_x_143) ;  /* 0xfffffffc00f08947 */ /* 0x002fea000383ffff */
[----:B------:R-:W-:Y:S05]  /*7530*/  BRA `(.L_x_180) ;  /* 0xfffffff000e47947 */ /* 0x000fea000383ffff */
.L_x_144:
[----:B0-----:R0:W1:Y:S02]  /*7540*/  SYNCS.PHASECHK.TRANS64.TRYWAIT P0, [R9+URZ], R4 ;  /* 0x00000004090075a7 */ /* 0x001064000800017f */
[----:B-1----:R-:W-:Y:S05]  /*7550*/  @!P0 NANOSLEEP.SYNCS 0x989680 ;  /* 0x009896800000895d */ /* 0x002fea0003900000 */
[----:B------:R-:W1:Y:S02]  /*7560*/  @!P0 SYNCS.PHASECHK.TRANS64 P0, [R9+URZ], R4 ;  /* 0x00000004090085a7 */ /* 0x000e64000800007f */
[----:B-1----:R-:W-:Y:S05]  /*7570*/  @!P0 BRA `(.L_x_144) ;  /* 0xfffffffc00f08947 */ /* 0x002fea000383ffff */
[----:B------:R-:W-:Y:S05]  /*7580*/  BRA `(.L_x_181) ;  /* 0xfffffff000f47947 */ /* 0x000fea000383ffff */
.L_x_145:
[----:B0-----:R0:W1:Y:S02]  /*7590*/  SYNCS.PHASECHK.TRANS64.TRYWAIT P0, [R6+URZ], R5 ;  /* 0x00000005060075a7 */ /* 0x001064000800017f */
[----:B-1----:R-:W-:Y:S05]  /*75a0*/  @!P0 NANOSLEEP.SYNCS 0x989680 ;  /* 0x009896800000895d */ /* 0x002fea0003900000 */
[----:B------:R-:W1:Y:S02]  /*75b0*/  @!P0 SYNCS.PHASECHK.TRANS64 P0, [R6+URZ], R5 ;  /* 0x00000005060085a7 */ /* 0x000e64000800007f */
[----:B-1----:R-:W-:Y:S05]  /*75c0*/  @!P0 BRA `(.L_x_145) ;  /* 0xfffffffc00f08947 */ /* 0x002fea000383ffff */
[----:B------:R-:W-:Y:S05]  /*75d0*/  BRA `(.L_x_182) ;  /* 0xfffffff400047947 */ /* 0x000fea000383ffff */
.L_x_146:
[----:B0-----:R0:W1:Y:S02]  /*75e0*/  SYNCS.PHASECHK.TRANS64.TRYWAIT P0, [R9+URZ], R4 ;  /* 0x00000004090075a7 */ /* 0x001064000800017f */
[----:B-1----:R-:W-:Y:S05]  /*75f0*/  @!P0 NANOSLEEP.SYNCS 0x989680 ;  /* 0x009896800000895d */ /* 0x002fea0003900000 */
[----:B------:R-:W1:Y:S02]  /*7600*/  @!P0 SYNCS.PHASECHK.TRANS64 P0, [R9+URZ], R4 ;  /* 0x00000004090085a7 */ /* 0x000e64000800007f */
[----:B-1----:R-:W-:Y:S05]  /*7610*/  @!P0 BRA `(.L_x_146) ;  /* 0xfffffffc00f08947 */ /* 0x002fea000383ffff */
[----:B------:R-:W-:Y:S05]  /*7620*/  BRA `(.L_x_183) ;  /* 0xfffffff400147947 */ /* 0x000fea000383ffff */
.L_x_147:
[----:B-1----:R1:W2:Y:S02]  /*7630*/  SYNCS.PHASECHK.TRANS64.TRYWAIT P0, [R6+URZ], R5 ;  /* 0x00000005060075a7 */ /* 0x0022a4000800017f */
[----:B--2---:R-:W-:Y:S05]  /*7640*/  @!P0 NANOSLEEP.SYNCS 0x989680 ;  /* 0x009896800000895d */ /* 0x004fea0003900000 */
[----:B------:R-:W2:Y:S02]  /*7650*/  @!P0 SYNCS.PHASECHK.TRANS64 P0, [R6+URZ], R5 ;  /* 0x00000005060085a7 */ /* 0x000ea4000800007f */
[----:B--2---:R-:W-:Y:S05]  /*7660*/  @!P0 BRA `(.L_x_147) ;  /* 0xfffffffc00f08947 */ /* 0x004fea000383ffff */
[----:B------:R-:W-:Y:S05]  /*7670*/  BRA `(.L_x_184) ;  /* 0xfffffff4001c7947 */ /* 0x000fea000383ffff */
.L_x_185:
[----:B------:R-:W-:-:S00]  /*7680*/  BRA `(.L_x_185) ;  /* 0xfffffffc00fc7947 */ /* 0x000fc0000383ffff */
[----:B------:R-:W-:-:S00]  /*7690*/  NOP ;  /* 0x0000000000007918 */ /* 0x000fc00000000000 */
        /* <DEDUP_REMOVED lines=14> */
.L_x_186:


//--------------------- .nv.global.init           --------------------------
	.section	.nv.global.init,"aw",@progbits
.nv.global.init:
	.type		$str$22,@object
	.size		$str$22,($str$23 - $str$22)
$str$22:
        /*0000*/ 	.byte	0x6b, 0x5f, 0x74, 0x69, 0x6c, 0x65, 0x5f, 0x63, 0x6f, 0x75, 0x6e, 0x74, 0x20, 0x3e, 0x3d, 0x20
        /*0010*/ 	.byte	0x31, 0x00
	.type		$str$23,@object
	.size		$str$23,(__unnamed_1 - $str$23)
$str$23:
        /*0012*/ 	.byte	0x2f, 0x74, 0x6d, 0x70, 0x2f, 0x63, 0x75, 0x74, 0x6c, 0x61, 0x73, 0x73, 0x5f, 0x73, 0x77, 0x65
        /*0022*/ 	.byte	0x65, 0x70, 0x5f, 0x73, 0x72, 0x63, 0x2f, 0x69, 0x6e, 0x63, 0x6c, 0x75, 0x64, 0x65, 0x2f, 0x63
        /*0032*/ 	.byte	0x75, 0x74, 0x6c, 0x61, 0x73, 0x73, 0x2f, 0x67, 0x65, 0x6d, 0x6d, 0x2f, 0x63, 0x6f, 0x6c, 0x6c
        /*0042*/ 	.byte	0x65, 0x63, 0x74, 0x69, 0x76, 0x65, 0x2f, 0x73, 0x6d, 0x39, 0x30, 0x5f, 0x6d, 0x6d, 0x61, 0x5f
        /*0052*/ 	.byte	0x74, 0x6d, 0x61, 0x5f, 0x67, 0x6d, 0x6d, 0x61, 0x5f, 0x73, 0x73, 0x5f, 0x77, 0x61, 0x72, 0x70
        /*0062*/ 	.byte	0x73, 0x70, 0x65, 0x63, 0x69, 0x61, 0x6c, 0x69, 0x7a, 0x65, 0x64, 0x2e, 0x68, 0x70, 0x70, 0x00
	.type		__unnamed_1,@object
	.size		__unnamed_1,(.L_0 - __unnamed_1)
__unnamed_1:
        /*0072*/ 	.byte	0x76, 0x6f, 0x69, 0x64, 0x20, 0x63, 0x75, 0x74, 0x6c, 0x61, 0x73, 0x73, 0x3a, 0x3a, 0x67, 0x65
        /* <DEDUP_REMOVED lines=180> */
        /*0bc2*/ 	.byte	0x64, 0x65, 0x6e, 0x74, 0x69, 0x74, 0x79, 0x5d, 0x00
.L_0:


//--------------------- .nv.shared._ZN7cutlass13device_kernelINS_4gemm6kernel13GemmUniversalIN4cute5tupleIJiiiiEEENS1_10collective13CollectiveMmaINS1_34MainloopSm90TmaGmmaWarpSpecializedILi28ENS5_IJNS4_1CILi2EEENSA_ILi1EEESC_EEENS1_32KernelTmaWarpSpecializedPingpongEEENS5_IJNSA_ILi64EEESG_NSA_ILi32EEEEEENS_10bfloat16_tENS5_IJlSC_lEEESJ_SK_NS4_8TiledMMAINS4_8MMA_AtomIJNS4_4SM904GMMA27MMA_64x64x16_F32BF16BF16_SSILNSO_5MajorE0ELSQ_0ELNSO_7ScaleInE1ELSR_1EEEEEENS4_6LayoutINS5_IJSC_SC_SC_EEENS5_IJNSA_ILi0EEESW_SW_EEEEENS5_IJNS4_10UnderscoreESZ_SZ_EEEEENS4_13SM90_TMA_LOADENS4_14ComposedLayoutINS4_7SwizzleILi2ELi4ELi3EEENS4_18smem_ptr_flag_bitsILi16EEENSU_INS5_IJNSA_ILi8EEESH_EEENS5_IJSH_SC_EEEEEEEvNS4_8identityENS4_23SM90_TMA_LOAD_MULTICASTES1C_vS1D_EENS_8epilogue10collective6detail29Sm90TmaWarpSpecializedAdapterINS1H_15DefaultEpilogueISJ_SK_SK_NS1G_6thread17LinearCombinationISJ_Li1EffLNS1L_9ScaleType4KindE0ELNS_15FloatRoundStyleE2ESJ_EENS1_15EpilogueDefaultEEEEEvvEEEEvNT_6ParamsE --------------------------
	.section	.nv.shared._ZN7cutlass13device_kernelINS_4gemm6kernel13GemmUniversalIN4cute5tupleIJiiiiEEENS1_10collective13CollectiveMmaINS1_34MainloopSm90TmaGmmaWarpSpecializedILi28ENS5_IJNS4_1CILi2EEENSA_ILi1EEESC_EEENS1_32KernelTmaWarpSpecializedPingpongEEENS5_IJNSA_ILi64EEESG_NSA_ILi32EEEEEENS_10bfloat16_tENS5_IJlSC_lEEESJ_SK_NS4_8TiledMMAINS4_8MMA_AtomIJNS4_4SM904GMMA27MMA_64x64x16_F32BF16BF16_SSILNSO_5MajorE0ELSQ_0ELNSO_7ScaleInE1ELSR_1EEEEEENS4_6LayoutINS5_IJSC_SC_SC_EEENS5_IJNSA_ILi0EEESW_SW_EEEEENS5_IJNS4_10UnderscoreESZ_SZ_EEEEENS4_13SM90_TMA_LOADENS4_14ComposedLayoutINS4_7SwizzleILi2ELi4ELi3EEENS4_18smem_ptr_flag_bitsILi16EEENSU_INS5_IJNSA_ILi8EEESH_EEENS5_IJSH_SC_EEEEEEEvNS4_8identityENS4_23SM90_TMA_LOAD_MULTICASTES1C_vS1D_EENS_8epilogue10collective6detail29Sm90TmaWarpSpecializedAdapterINS1H_15DefaultEpilogueISJ_SK_SK_NS1G_6thread17LinearCombinationISJ_Li1EffLNS1L_9ScaleType4KindE0ELNS_15FloatRoundStyleE2ESJ_EENS1_15EpilogueDefaultEEEEEvvEEEEvNT_6ParamsE,"aw",@nobits
	.sectionflags	@""
	.align	16
	.zero		1024


//--------------------- .nv.shared.reserved.0     --------------------------
	.section	.nv.shared.reserved.0,"aw",@nobits
	.weak		__nv_reservedSMEM_offset_0_alias
	.size		__nv_reservedSMEM_offset_0_alias, 0, 0
	.other		__nv_reservedSMEM_offset_0_alias,@"STO_CUDA_RESERVED_SHARED STV_DEFAULT"
__nv_reservedSMEM_offset_0_alias:
	.zero		0


//--------------------- .nv.global                --------------------------
	.section	.nv.global,"aw",@nobits
.nv.global:
	.type		_ZN40_INTERNAL_e904b4bc_4_k_cu_35f4fcf1_122954cute1_E,@object
	.size		_ZN40_INTERNAL_e904b4bc_4_k_cu_35f4fcf1_122954cute1_E,(_ZN40_INTERNAL_e904b4bc_4_k_cu_35f4fcf1_122954cuda3std3__45__cpo6cbeginE - _ZN40_INTERNAL_e904b4bc_4_k_cu_35f4fcf1_122954cute1_E)
_ZN40_INTERNAL_e904b4bc_4_k_cu_35f4fcf1_122954cute1_E:
	.zero		1
	.type		_ZN40_INTERNAL_e904b4bc_4_k_cu_35f4fcf1_122954cuda3std3__45__cpo6cbeginE,@object
	.size		_ZN40_INTERNAL_e904b4bc_4_k_cu_35f4fcf1_122954cuda3std3__45__cpo6cbeginE,(_ZN40_INTERNAL_e904b4bc_4_k_cu_35f4fcf1_122954cuda3std3__48in_placeE - _ZN40_INTERNAL_e904b4bc_4_k_cu_35f4fcf1_122954cuda3std3__45__cpo6cbeginE)
_ZN40_INTERNAL_e904b4bc_4_k_cu_35f4fcf1_122954cuda3std3__45__cpo6cbeginE:
	.zero		1
	.type		_ZN40_INTERNAL_e904b4bc_4_k_cu_35f4fcf1_122954cuda3std3__48in_placeE,@object
	.size		_ZN40_INTERNAL_e904b4bc_4_k_cu_35f4fcf1_122954cuda3std3__48in_placeE,(_ZN40_INTERNAL_e904b4bc_4_k_cu_35f4fcf1_122954cuda3std6ranges3__45__cpo9iter_moveE - _ZN40_INTERNAL_e904b4bc_4_k_cu_35f4fcf1_122954cuda3std3__48in_placeE)
_ZN40_INTERNAL_e904b4bc_4_k_cu_35f4fcf1_122954cuda3std3__48in_placeE:
	.zero		1
	.type		_ZN40_INTERNAL_e904b4bc_4_k_cu_35f4fcf1_122954cuda3std6ranges3__45__cpo9iter_moveE,@object
	.size		_ZN40_INTERNAL_e904b4bc_4_k_cu_35f4fcf1_122954cuda3std6ranges3__45__cpo9iter_moveE,(_ZN40_INTERNAL_e904b4bc_4_k_cu_35f4fcf1_122954cuda3std3__45__cpo5beginE - _ZN40_INTERNAL_e904b4bc_4_k_cu_35f4fcf1_122954cuda3std6ranges3__45__cpo9iter_moveE)
_ZN40_INTERNAL_e904b4bc_4_k_cu_35f4fcf1_122954cuda3std6ranges3__45__cpo9iter_moveE:
	.zero		1
	.type		_ZN40_INTERNAL_e904b4bc_4_k_cu_35f4fcf1_122954cuda3std3__45__cpo5beginE,@object
	.size		_ZN40_INTERNAL_e904b4bc_4_k_cu_35f4fcf1_122954cuda3std3__45__cpo5beginE,(_ZN40_INTERNAL_e904b4bc_4_k_cu_35f4fcf1_122954cuda3std3__442_GLOBAL__N__e904b4bc_4_k_cu_35f4fcf1_122956ignoreE - _ZN40_INTERNAL_e904b4bc_4_k_cu_35f4fcf1_122954cuda3std3__45__cpo5beginE)
_ZN40_INTERNAL_e904b4bc_4_k_cu_35f4fcf1_122954cuda3std3__45__cpo5beginE:
	.zero		1
	.type		_ZN40_INTERNAL_e904b4bc_4_k_cu_35f4fcf1_122954cuda3std3__442_GLOBAL__N__e904b4bc_4_k_cu_35f4fcf1_122956ignoreE,@object
	.size		_ZN40_INTERNAL_e904b4bc_4_k_cu_35f4fcf1_122954cuda3std3__442_GLOBAL__N__e904b4bc_4_k_cu_35f4fcf1_122956ignoreE,(_ZN40_INTERNAL_e904b4bc_4_k_cu_35f4fcf1_122954cute7productE - _ZN40_INTERNAL_e904b4bc_4_k_cu_35f4fcf1_122954cuda3std3__442_GLOBAL__N__e904b4bc_4_k_cu_35f4fcf1_122956ignoreE)
_ZN40_INTERNAL_e904b4bc_4_k_cu_35f4fcf1_122954cuda3std3__442_GLOBAL__N__e904b4bc_4_k_cu_35f4fcf1_122956ignoreE:
	.zero		1
	.type		_ZN40_INTERNAL_e904b4bc_4_k_cu_35f4fcf1_122954cute7productE,@object
	.size		_ZN40_INTERNAL_e904b4bc_4_k_cu_35f4fcf1_122954cute7productE,(_ZN40_INTERNAL_e904b4bc_4_k_cu_35f4fcf1_122954cuda3std3__45__cpo3endE - _ZN40_INTERNAL_e904b4bc_4_k_cu_35f4fcf1_122954cute7productE)
_ZN40_INTERNAL_e904b4bc_4_k_cu_35f4fcf1_122954cute7productE:
	.zero		1
	.type		_ZN40_INTERNAL_e904b4bc_4_k_cu_35f4fcf1_122954cuda3std3__45__cpo3endE,@object
	.size		_ZN40_INTERNAL_e904b4bc_4_k_cu_35f4fcf1_122954cuda3std3__45__cpo3endE,(_ZN40_INTERNAL_e904b4bc_4_k_cu_35f4fcf1_122954cuda3std3__419piecewise_constructE - _ZN40_INTERNAL_e904b4bc_4_k_cu_35f4fcf1_122954cuda3std3__45__cpo3endE)
_ZN40_INTERNAL_e904b4bc_4_k_cu_35f4fcf1_122954cuda3std3__45__cpo3endE:
	.zero		1
	.type		_ZN40_INTERNAL_e904b4bc_4_k_cu_35f4fcf1_122954cuda3std3__419piecewise_constructE,@object
	.size		_ZN40_INTERNAL_e904b4bc_4_k_cu_35f4fcf1_122954cuda3std3__419piecewise_constructE,(_ZN40_INTERNAL_e904b4bc_4_k_cu_35f4fcf1_122954cuda3std3__45__cpo4cendE - _ZN40_INTERNAL_e904b4bc_4_k_cu_35f4fcf1_122954cuda3std3__419piecewise_constructE)
_ZN40_INTERNAL_e904b4bc_4_k_cu_35f4fcf1_122954cuda3std3__419piecewise_constructE:
	.zero		1
	.type		_ZN40_INTERNAL_e904b4bc_4_k_cu_35f4fcf1_122954cuda3std3__45__cpo4cendE,@object
	.size		_ZN40_INTERNAL_e904b4bc_4_k_cu_35f4fcf1_122954cuda3std3__45__cpo4cendE,(_ZN40_INTERNAL_e904b4bc_4_k_cu_35f4fcf1_122954cuda3std6ranges3__45__cpo4swapE - _ZN40_INTERNAL_e904b4bc_4_k_cu_35f4fcf1_122954cuda3std3__45__cpo4cendE)
_ZN40_INTERNAL_e904b4bc_4_k_cu_35f4fcf1_122954cuda3std3__45__cpo4cendE:
	.zero		1
	.type		_ZN40_INTERNAL_e904b4bc_4_k_cu_35f4fcf1_122954cuda3std6ranges3__45__cpo4swapE,@object
	.size		_ZN40_INTERNAL_e904b4bc_4_k_cu_35f4fcf1_122954cuda3std6ranges3__45__cpo4swapE,(.L_8 - _ZN40_INTERNAL_e904b4bc_4_k_cu_35f4fcf1_122954cuda3std6ranges3__45__cpo4swapE)
_ZN40_INTERNAL_e904b4bc_4_k_cu_35f4fcf1_122954cuda3std6ranges3__45__cpo4swapE:
	.zero		1
.L_8:


//--------------------- .nv.constant0._ZN7cutlass13device_kernelINS_4gemm6kernel13GemmUniversalIN4cute5tupleIJiiiiEEENS1_10collective13CollectiveMmaINS1_34MainloopSm90TmaGmmaWarpSpecializedILi28ENS5_IJNS4_1CILi2EEENSA_ILi1EEESC_EEENS1_32KernelTmaWarpSpecializedPingpongEEENS5_IJNSA_ILi64EEESG_NSA_ILi32EEEEEENS_10bfloat16_tENS5_IJlSC_lEEESJ_SK_NS4_8TiledMMAINS4_8MMA_AtomIJNS4_4SM904GMMA27MMA_64x64x16_F32BF16BF16_SSILNSO_5MajorE0ELSQ_0ELNSO_7ScaleInE1ELSR_1EEEEEENS4_6LayoutINS5_IJSC_SC_SC_EEENS5_IJNSA_ILi0EEESW_SW_EEEEENS5_IJNS4_10UnderscoreESZ_SZ_EEEEENS4_13SM90_TMA_LOADENS4_14ComposedLayoutINS4_7SwizzleILi2ELi4ELi3EEENS4_18smem_ptr_flag_bitsILi16EEENSU_INS5_IJNSA_ILi8EEESH_EEENS5_IJSH_SC_EEEEEEEvNS4_8identityENS4_23SM90_TMA_LOAD_MULTICASTES1C_vS1D_EENS_8epilogue10collective6detail29Sm90TmaWarpSpecializedAdapterINS1H_15DefaultEpilogueISJ_SK_SK_NS1G_6thread17LinearCombinationISJ_Li1EffLNS1L_9ScaleType4KindE0ELNS_15FloatRoundStyleE2ESJ_EENS1_15EpilogueDefaultEEEEEvvEEEEvNT_6ParamsE --------------------------
	.section	.nv.constant0._ZN7cutlass13device_kernelINS_4gemm6kernel13GemmUniversalIN4cute5tupleIJiiiiEEENS1_10collective13CollectiveMmaINS1_34MainloopSm90TmaGmmaWarpSpecializedILi28ENS5_IJNS4_1CILi2EEENSA_ILi1EEESC_EEENS1_32KernelTmaWarpSpecializedPingpongEEENS5_IJNSA_ILi64EEESG_NSA_ILi32EEEEEENS_10bfloat16_tENS5_IJlSC_lEEESJ_SK_NS4_8TiledMMAINS4_8MMA_AtomIJNS4_4SM904GMMA27MMA_64x64x16_F32BF16BF16_SSILNSO_5MajorE0ELSQ_0ELNSO_7ScaleInE1ELSR_1EEEEEENS4_6LayoutINS5_IJSC_SC_SC_EEENS5_IJNSA_ILi0EEESW_SW_EEEEENS5_IJNS4_10UnderscoreESZ_SZ_EEEEENS4_13SM90_TMA_LOADENS4_14ComposedLayoutINS4_7SwizzleILi2ELi4ELi3EEENS4_18smem_ptr_flag_bitsILi16EEENSU_INS5_IJNSA_ILi8EEESH_EEENS5_IJSH_SC_EEEEEEEvNS4_8identityENS4_23SM90_TMA_LOAD_MULTICASTES1C_vS1D_EENS_8epilogue10collective6detail29Sm90TmaWarpSpecializedAdapterINS1H_15DefaultEpilogueISJ_SK_SK_NS1G_6thread17LinearCombinationISJ_Li1EffLNS1L_9ScaleType4KindE0ELNS_15FloatRoundStyleE2ESJ_EENS1_15EpilogueDefaultEEEEEvvEEEEvNT_6ParamsE,"a",@progbits
	.sectionflags	@""
	.align	4
.nv.constant0._ZN7cutlass13device_kernelINS_4gemm6kernel13GemmUniversalIN4cute5tupleIJiiiiEEENS1_10collective13CollectiveMmaINS1_34MainloopSm90TmaGmmaWarpSpecializedILi28ENS5_IJNS4_1CILi2EEENSA_ILi1EEESC_EEENS1_32KernelTmaWarpSpecializedPingpongEEENS5_IJNSA_ILi64EEESG_NSA_ILi32EEEEEENS_10bfloat16_tENS5_IJlSC_lEEESJ_SK_NS4_8TiledMMAINS4_8MMA_AtomIJNS4_4SM904GMMA27MMA_64x64x16_F32BF16BF16_SSILNSO_5MajorE0ELSQ_0ELNSO_7ScaleInE1ELSR_1EEEEEENS4_6LayoutINS5_IJSC_SC_SC_EEENS5_IJNSA_ILi0EEESW_SW_EEEEENS5_IJNS4_10UnderscoreESZ_SZ_EEEEENS4_13SM90_TMA_LOADENS4_14ComposedLayoutINS4_7SwizzleILi2ELi4ELi3EEENS4_18smem_ptr_flag_bitsILi16EEENSU_INS5_IJNSA_ILi8EEESH_EEENS5_IJSH_SC_EEEEEEEvNS4_8identityENS4_23SM90_TMA_LOAD_MULTICASTES1C_vS1D_EENS_8epilogue10collective6detail29Sm90TmaWarpSpecializedAdapterINS1H_15DefaultEpilogueISJ_SK_SK_NS1G_6thread17LinearCombinationISJ_Li1EffLNS1L_9ScaleType4KindE0ELNS_15FloatRoundStyleE2ESJ_EENS1_15EpilogueDefaultEEEEEvvEEEEvNT_6ParamsE:
	.zero		1664


//--------------------- SYMBOLS --------------------------

	.type		.nv.reservedSmem.offset0,@object
	.size		.nv.reservedSmem.offset0,0x4
	.type		__assertfail,@function
